//
// Generated by NVIDIA NVVM Compiler
//
// Compiler Build ID: CL-36424714
// Cuda compilation tools, release 13.0, V13.0.88
// Based on NVVM 20.0.0
//

.version 9.0
.target sm_100
.address_size 64

	// .globl	cudaComputeAutocor
// _ZZ18cudaComputeAutocorE6shared has been demoted
// _ZZ18cudaEncodeResidualE6shared has been demoted

.visible .entry cudaComputeAutocor(
	.param .u64 .ptr .align 1 cudaComputeAutocor_param_0,
	.param .u64 .ptr .align 1 cudaComputeAutocor_param_1,
	.param .u64 .ptr .align 1 cudaComputeAutocor_param_2,
	.param .u32 cudaComputeAutocor_param_3,
	.param .u32 cudaComputeAutocor_param_4,
	.param .u32 cudaComputeAutocor_param_5
)
{
	.reg .pred 	%p<8>;
	.reg .b32 	%r<48>;
	.reg .b32 	%f<22>;
	.reg .b64 	%rd<13>;
	// demoted variable
	.shared .align 4 .b8 _ZZ18cudaComputeAutocorE6shared[4096];
	ld.param.u64 	%rd1, [cudaComputeAutocor_param_0];
	ld.param.u64 	%rd2, [cudaComputeAutocor_param_1];
	ld.param.u64 	%rd3, [cudaComputeAutocor_param_2];
	ld.param.u32 	%r18, [cudaComputeAutocor_param_3];
	ld.param.u32 	%r16, [cudaComputeAutocor_param_4];
	ld.param.u32 	%r17, [cudaComputeAutocor_param_5];
	mov.u32 	%r1, %ctaid.y;
	mov.u32 	%r2, %ctaid.x;
	mov.u32 	%r3, %tid.x;
	mov.u32 	%r4, %tid.y;
	mov.u32 	%r5, %ntid.x;
	mad.lo.s32 	%r6, %r4, %r5, %r3;
	mad.lo.s32 	%r7, %r17, %r2, %r6;
	setp.ge.s32 	%p1, %r7, %r18;
	mov.f32 	%f19, 0f00000000;
	@%p1 bra 	$L__BB0_2;
	cvta.to.global.u64 	%rd4, %rd2;
	cvta.to.global.u64 	%rd5, %rd3;
	and.b32  	%r19, %r1, 3;
	mad.lo.s32 	%r20, %r16, %r19, %r7;
	mul.wide.s32 	%rd6, %r20, 4;
	add.s64 	%rd7, %rd4, %rd6;
	ld.global.u32 	%r21, [%rd7];
	cvt.rn.f32.s32 	%f7, %r21;
	shr.u32 	%r22, %r1, 1;
	and.b32  	%r23, %r22, 32766;
	mad.lo.s32 	%r24, %r16, %r23, %r7;
	mul.wide.s32 	%rd8, %r24, 4;
	add.s64 	%rd9, %rd5, %rd8;
	ld.global.f32 	%f8, [%rd9];
	mul.f32 	%f19, %f8, %f7;
$L__BB0_2:
	shl.b32 	%r25, %r6, 2;
	mov.u32 	%r26, _ZZ18cudaComputeAutocorE6shared;
	add.s32 	%r8, %r26, %r25;
	st.shared.f32 	[%r8], %f19;
	bar.sync 	0;
	setp.lt.s32 	%p2, %r17, 1;
	mov.f32 	%f21, 0f00000000;
	@%p2 bra 	$L__BB0_5;
	mov.f32 	%f21, 0f00000000;
	mov.b32 	%r46, 0;
	mov.u32 	%r9, %ntid.y;
$L__BB0_4:
	add.s32 	%r28, %r46, %r4;
	shl.b32 	%r29, %r28, 2;
	add.s32 	%r31, %r26, %r29;
	ld.shared.f32 	%f11, [%r31];
	shl.b32 	%r32, %r3, 2;
	add.s32 	%r33, %r31, %r32;
	ld.shared.f32 	%f12, [%r33];
	fma.rn.f32 	%f21, %f11, %f12, %f21;
	add.s32 	%r46, %r46, %r9;
	setp.lt.s32 	%p3, %r46, %r17;
	@%p3 bra 	$L__BB0_4;
$L__BB0_5:
	add.s32 	%r12, %r8, 2048;
	st.shared.f32 	[%r8+2048], %f21;
	bar.sync 	0;
	mov.u32 	%r47, %ntid.y;
	setp.lt.u32 	%p4, %r47, 4;
	@%p4 bra 	$L__BB0_9;
$L__BB0_6:
	shr.u32 	%r15, %r47, 1;
	setp.ge.u32 	%p5, %r4, %r15;
	@%p5 bra 	$L__BB0_8;
	mul.lo.s32 	%r34, %r15, %r5;
	shl.b32 	%r35, %r34, 2;
	add.s32 	%r36, %r12, %r35;
	ld.shared.f32 	%f13, [%r36];
	ld.shared.f32 	%f14, [%r12];
	add.f32 	%f15, %f13, %f14;
	st.shared.f32 	[%r12], %f15;
$L__BB0_8:
	bar.sync 	0;
	setp.gt.u32 	%p6, %r47, 7;
	mov.u32 	%r47, %r15;
	@%p6 bra 	$L__BB0_6;
$L__BB0_9:
	setp.ne.s32 	%p7, %r4, 0;
	@%p7 bra 	$L__BB0_11;
	shl.b32 	%r37, %r3, 2;
	add.s32 	%r39, %r26, %r37;
	add.s32 	%r40, %r39, 2048;
	ld.shared.f32 	%f16, [%r39+2048];
	shl.b32 	%r41, %r5, 2;
	add.s32 	%r42, %r40, %r41;
	ld.shared.f32 	%f17, [%r42];
	add.f32 	%f18, %f16, %f17;
	mov.u32 	%r43, %nctaid.x;
	mad.lo.s32 	%r44, %r1, %r43, %r2;
	mad.lo.s32 	%r45, %r44, %r5, %r3;
	cvta.to.global.u64 	%rd10, %rd1;
	mul.wide.u32 	%rd11, %r45, 4;
	add.s64 	%rd12, %rd10, %rd11;
	st.global.f32 	[%rd12], %f18;
$L__BB0_11:
	ret;

}
	// .globl	cudaEncodeResidual
.visible .entry cudaEncodeResidual(
	.param .u64 .ptr .align 1 cudaEncodeResidual_param_0,
	.param .u64 .ptr .align 1 cudaEncodeResidual_param_1,
	.param .u64 .ptr .align 1 cudaEncodeResidual_param_2,
	.param .u64 .ptr .align 1 cudaEncodeResidual_param_3,
	.param .u32 cudaEncodeResidual_param_4,
	.param .u32 cudaEncodeResidual_param_5
)
{
	.reg .pred 	%p<19>;
	.reg .b32 	%r<227>;
	.reg .b64 	%rd<72>;
	// demoted variable
	.shared .align 4 .b8 _ZZ18cudaEncodeResidualE6shared[2320];
	ld.param.u64 	%rd13, [cudaEncodeResidual_param_0];
	ld.param.u64 	%rd14, [cudaEncodeResidual_param_1];
	ld.param.u64 	%rd15, [cudaEncodeResidual_param_2];
	ld.param.u64 	%rd16, [cudaEncodeResidual_param_3];
	ld.param.u32 	%r25, [cudaEncodeResidual_param_4];
	ld.param.u32 	%r26, [cudaEncodeResidual_param_5];
	mov.u32 	%r1, %tid.x;
	setp.gt.u32 	%p1, %r1, 3;
	shl.b32 	%r27, %r1, 2;
	mov.u32 	%r223, _ZZ18cudaEncodeResidualE6shared;
	add.s32 	%r29, %r223, %r27;
	add.s32 	%r2, %r29, 2304;
	@%p1 bra 	$L__BB1_2;
	cvta.to.global.u64 	%rd17, %rd16;
	mov.u32 	%r30, %ctaid.y;
	mul.wide.u32 	%rd18, %r30, 16;
	add.s64 	%rd19, %rd17, %rd18;
	mul.wide.u32 	%rd20, %r1, 4;
	add.s64 	%rd21, %rd19, %rd20;
	ld.global.u32 	%r31, [%rd21];
	st.shared.u32 	[%r2], %r31;
$L__BB1_2:
	bar.sync 	0;
	mov.u32 	%r3, %ctaid.x;
	mul.lo.s32 	%r4, %r26, %r3;
	ld.shared.u32 	%r5, [_ZZ18cudaEncodeResidualE6shared+2304];
	sub.s32 	%r32, %r25, %r4;
	add.s32 	%r33, %r26, %r5;
	add.s32 	%r34, %r33, 1;
	min.s32 	%r6, %r32, %r34;
	not.b32 	%r35, %r5;
	add.s32 	%r7, %r6, %r35;
	setp.lt.s32 	%p2, %r5, %r1;
	@%p2 bra 	$L__BB1_4;
	ld.shared.u32 	%r37, [_ZZ18cudaEncodeResidualE6shared+2312];
	add.s32 	%r38, %r37, %r1;
	cvta.to.global.u64 	%rd22, %rd15;
	mul.wide.s32 	%rd23, %r38, 4;
	add.s64 	%rd24, %rd22, %rd23;
	ld.global.u32 	%r39, [%rd24];
	sub.s32 	%r40, %r5, %r1;
	shl.b32 	%r41, %r40, 2;
	add.s32 	%r42, %r223, %r41;
	st.shared.u32 	[%r42+2048], %r39;
$L__BB1_4:
	setp.ge.s32 	%p3, %r1, %r6;
	mov.b32 	%r221, 0;
	@%p3 bra 	$L__BB1_6;
	ld.shared.u32 	%r44, [_ZZ18cudaEncodeResidualE6shared+2316];
	add.s32 	%r45, %r4, %r1;
	add.s32 	%r46, %r45, %r44;
	cvta.to.global.u64 	%rd25, %rd14;
	mul.wide.s32 	%rd26, %r46, 4;
	add.s64 	%rd27, %rd25, %rd26;
	ld.global.u32 	%r221, [%rd27];
$L__BB1_6:
	add.s32 	%r10, %r2, -2304;
	st.shared.u32 	[%r2+-2304], %r221;
	bar.sync 	0;
	setp.lt.s32 	%p4, %r5, 0;
	mov.b64 	%rd71, 0;
	@%p4 bra 	$L__BB1_18;
	add.s32 	%r11, %r5, 1;
	and.b32  	%r12, %r11, 7;
	setp.lt.u32 	%p5, %r5, 7;
	mov.b64 	%rd71, 0;
	mov.b32 	%r225, 0;
	@%p5 bra 	$L__BB1_10;
	and.b32  	%r225, %r11, -8;
	neg.s32 	%r222, %r225;
	add.s32 	%r15, %r27, 16;
	mov.b64 	%rd71, 0;
$L__BB1_9:
	.pragma "nounroll";
	add.s32 	%r50, %r223, %r15;
	ld.shared.u32 	%r51, [%r50+-16];
	ld.shared.u32 	%r52, [%r223+2048];
	shl.b32 	%r53, %r51, 8;
	shr.s32 	%r54, %r53, 8;
	shl.b32 	%r55, %r52, 8;
	shr.s32 	%r56, %r55, 8;
	mul.lo.s32 	%r57, %r56, %r54;
	cvt.s64.s32 	%rd32, %r57;
	add.s64 	%rd33, %rd71, %rd32;
	ld.shared.u32 	%r58, [%r50+-12];
	ld.shared.u32 	%r59, [%r223+2052];
	shl.b32 	%r60, %r58, 8;
	shr.s32 	%r61, %r60, 8;
	shl.b32 	%r62, %r59, 8;
	shr.s32 	%r63, %r62, 8;
	mul.lo.s32 	%r64, %r63, %r61;
	cvt.s64.s32 	%rd34, %r64;
	add.s64 	%rd35, %rd33, %rd34;
	ld.shared.u32 	%r65, [%r50+-8];
	ld.shared.u32 	%r66, [%r223+2056];
	shl.b32 	%r67, %r65, 8;
	shr.s32 	%r68, %r67, 8;
	shl.b32 	%r69, %r66, 8;
	shr.s32 	%r70, %r69, 8;
	mul.lo.s32 	%r71, %r70, %r68;
	cvt.s64.s32 	%rd36, %r71;
	add.s64 	%rd37, %rd35, %rd36;
	ld.shared.u32 	%r72, [%r50+-4];
	ld.shared.u32 	%r73, [%r223+2060];
	shl.b32 	%r74, %r72, 8;
	shr.s32 	%r75, %r74, 8;
	shl.b32 	%r76, %r73, 8;
	shr.s32 	%r77, %r76, 8;
	mul.lo.s32 	%r78, %r77, %r75;
	cvt.s64.s32 	%rd38, %r78;
	add.s64 	%rd39, %rd37, %rd38;
	ld.shared.u32 	%r79, [%r50];
	ld.shared.u32 	%r80, [%r223+2064];
	shl.b32 	%r81, %r79, 8;
	shr.s32 	%r82, %r81, 8;
	shl.b32 	%r83, %r80, 8;
	shr.s32 	%r84, %r83, 8;
	mul.lo.s32 	%r85, %r84, %r82;
	cvt.s64.s32 	%rd40, %r85;
	add.s64 	%rd41, %rd39, %rd40;
	ld.shared.u32 	%r86, [%r50+4];
	ld.shared.u32 	%r87, [%r223+2068];
	shl.b32 	%r88, %r86, 8;
	shr.s32 	%r89, %r88, 8;
	shl.b32 	%r90, %r87, 8;
	shr.s32 	%r91, %r90, 8;
	mul.lo.s32 	%r92, %r91, %r89;
	cvt.s64.s32 	%rd42, %r92;
	add.s64 	%rd43, %rd41, %rd42;
	ld.shared.u32 	%r93, [%r50+8];
	ld.shared.u32 	%r94, [%r223+2072];
	shl.b32 	%r95, %r93, 8;
	shr.s32 	%r96, %r95, 8;
	shl.b32 	%r97, %r94, 8;
	shr.s32 	%r98, %r97, 8;
	mul.lo.s32 	%r99, %r98, %r96;
	cvt.s64.s32 	%rd44, %r99;
	add.s64 	%rd45, %rd43, %rd44;
	ld.shared.u32 	%r100, [%r50+12];
	ld.shared.u32 	%r101, [%r223+2076];
	shl.b32 	%r102, %r100, 8;
	shr.s32 	%r103, %r102, 8;
	shl.b32 	%r104, %r101, 8;
	shr.s32 	%r105, %r104, 8;
	mul.lo.s32 	%r106, %r105, %r103;
	cvt.s64.s32 	%rd46, %r106;
	add.s64 	%rd71, %rd45, %rd46;
	add.s32 	%r223, %r223, 32;
	add.s32 	%r222, %r222, 8;
	setp.ne.s32 	%p6, %r222, 0;
	@%p6 bra 	$L__BB1_9;
$L__BB1_10:
	setp.eq.s32 	%p7, %r12, 0;
	@%p7 bra 	$L__BB1_18;
	setp.lt.u32 	%p8, %r12, 4;
	@%p8 bra 	$L__BB1_13;
	shl.b32 	%r107, %r225, 2;
	add.s32 	%r108, %r10, %r107;
	ld.shared.u32 	%r109, [%r108];
	mov.u32 	%r110, _ZZ18cudaEncodeResidualE6shared;
	add.s32 	%r111, %r110, %r107;
	ld.shared.u32 	%r112, [%r111+2048];
	shl.b32 	%r113, %r109, 8;
	shr.s32 	%r114, %r113, 8;
	shl.b32 	%r115, %r112, 8;
	shr.s32 	%r116, %r115, 8;
	mul.lo.s32 	%r117, %r116, %r114;
	cvt.s64.s32 	%rd48, %r117;
	add.s64 	%rd49, %rd71, %rd48;
	ld.shared.u32 	%r118, [%r108+4];
	ld.shared.u32 	%r119, [%r111+2052];
	shl.b32 	%r120, %r118, 8;
	shr.s32 	%r121, %r120, 8;
	shl.b32 	%r122, %r119, 8;
	shr.s32 	%r123, %r122, 8;
	mul.lo.s32 	%r124, %r123, %r121;
	cvt.s64.s32 	%rd50, %r124;
	add.s64 	%rd51, %rd49, %rd50;
	ld.shared.u32 	%r125, [%r108+8];
	ld.shared.u32 	%r126, [%r111+2056];
	shl.b32 	%r127, %r125, 8;
	shr.s32 	%r128, %r127, 8;
	shl.b32 	%r129, %r126, 8;
	shr.s32 	%r130, %r129, 8;
	mul.lo.s32 	%r131, %r130, %r128;
	cvt.s64.s32 	%rd52, %r131;
	add.s64 	%rd53, %rd51, %rd52;
	ld.shared.u32 	%r132, [%r108+12];
	ld.shared.u32 	%r133, [%r111+2060];
	shl.b32 	%r134, %r132, 8;
	shr.s32 	%r135, %r134, 8;
	shl.b32 	%r136, %r133, 8;
	shr.s32 	%r137, %r136, 8;
	mul.lo.s32 	%r138, %r137, %r135;
	cvt.s64.s32 	%rd54, %r138;
	add.s64 	%rd71, %rd53, %rd54;
	add.s32 	%r225, %r225, 4;
$L__BB1_13:
	and.b32  	%r139, %r11, 3;
	setp.eq.s32 	%p9, %r139, 0;
	@%p9 bra 	$L__BB1_18;
	setp.eq.s32 	%p10, %r139, 1;
	@%p10 bra 	$L__BB1_16;
	shl.b32 	%r140, %r225, 2;
	add.s32 	%r141, %r10, %r140;
	ld.shared.u32 	%r142, [%r141];
	mov.u32 	%r143, _ZZ18cudaEncodeResidualE6shared;
	add.s32 	%r144, %r143, %r140;
	ld.shared.u32 	%r145, [%r144+2048];
	shl.b32 	%r146, %r142, 8;
	shr.s32 	%r147, %r146, 8;
	shl.b32 	%r148, %r145, 8;
	shr.s32 	%r149, %r148, 8;
	mul.lo.s32 	%r150, %r149, %r147;
	cvt.s64.s32 	%rd56, %r150;
	add.s64 	%rd57, %rd71, %rd56;
	ld.shared.u32 	%r151, [%r141+4];
	ld.shared.u32 	%r152, [%r144+2052];
	shl.b32 	%r153, %r151, 8;
	shr.s32 	%r154, %r153, 8;
	shl.b32 	%r155, %r152, 8;
	shr.s32 	%r156, %r155, 8;
	mul.lo.s32 	%r157, %r156, %r154;
	cvt.s64.s32 	%rd58, %r157;
	add.s64 	%rd71, %rd57, %rd58;
	add.s32 	%r225, %r225, 2;
$L__BB1_16:
	and.b32  	%r158, %r5, 1;
	setp.eq.b32 	%p11, %r158, 1;
	@%p11 bra 	$L__BB1_18;
	shl.b32 	%r159, %r225, 2;
	add.s32 	%r160, %r10, %r159;
	ld.shared.u32 	%r161, [%r160];
	mov.u32 	%r162, _ZZ18cudaEncodeResidualE6shared;
	add.s32 	%r163, %r162, %r159;
	ld.shared.u32 	%r164, [%r163+2048];
	shl.b32 	%r165, %r161, 8;
	shr.s32 	%r166, %r165, 8;
	shl.b32 	%r167, %r164, 8;
	shr.s32 	%r168, %r167, 8;
	mul.lo.s32 	%r169, %r168, %r166;
	cvt.s64.s32 	%rd59, %r169;
	add.s64 	%rd71, %rd71, %rd59;
$L__BB1_18:
	shl.b32 	%r170, %r5, 2;
	add.s32 	%r171, %r10, %r170;
	ld.shared.u32 	%r172, [%r171+4];
	ld.shared.u32 	%r173, [_ZZ18cudaEncodeResidualE6shared+2308];
	shr.s64 	%rd60, %rd71, %r173;
	cvt.u32.u64 	%r174, %rd60;
	sub.s32 	%r175, %r172, %r174;
	setp.lt.s32 	%p12, %r1, %r7;
	shl.b32 	%r176, %r175, 9;
	shr.s32 	%r177, %r175, 31;
	shr.s32 	%r178, %r176, 8;
	xor.b32  	%r179, %r178, %r177;
	selp.b32 	%r180, %r179, 0, %p12;
	st.shared.u32 	[%r2+-1280], %r180;
	bar.sync 	0;
	setp.gt.u32 	%p13, %r1, 127;
	@%p13 bra 	$L__BB1_20;
	ld.shared.u32 	%r181, [%r2+-768];
	ld.shared.u32 	%r182, [%r2+-1280];
	add.s32 	%r183, %r182, %r181;
	st.shared.u32 	[%r2+-1280], %r183;
$L__BB1_20:
	bar.sync 	0;
	setp.gt.u32 	%p14, %r1, 63;
	@%p14 bra 	$L__BB1_22;
	ld.shared.u32 	%r184, [%r2+-1024];
	ld.shared.u32 	%r185, [%r2+-1280];
	add.s32 	%r186, %r185, %r184;
	st.shared.u32 	[%r2+-1280], %r186;
$L__BB1_22:
	bar.sync 	0;
	setp.gt.u32 	%p15, %r1, 31;
	@%p15 bra 	$L__BB1_24;
	ld.shared.u32 	%r187, [%r2+-1152];
	ld.shared.u32 	%r188, [%r2+-1280];
	add.s32 	%r189, %r188, %r187;
	st.shared.u32 	[%r2+-1280], %r189;
$L__BB1_24:
	setp.gt.u32 	%p16, %r1, 31;
	bar.sync 	0;
	ld.shared.u32 	%r190, [%r2+-1216];
	ld.shared.u32 	%r191, [%r2+-1280];
	add.s32 	%r192, %r191, %r190;
	ld.shared.u32 	%r193, [%r2+-1248];
	add.s32 	%r194, %r193, %r192;
	ld.shared.u32 	%r195, [%r2+-1264];
	add.s32 	%r196, %r195, %r194;
	ld.shared.u32 	%r197, [%r2+-1272];
	add.s32 	%r198, %r197, %r196;
	ld.shared.u32 	%r199, [%r2+-1276];
	add.s32 	%r200, %r199, %r198;
	st.shared.u32 	[%r2+-1280], %r200;
	bar.sync 	0;
	@%p16 bra 	$L__BB1_27;
	setp.gt.u32 	%p17, %r1, 14;
	selp.b32 	%r201, 8388607, 0, %p17;
	mad.lo.s32 	%r202, %r7, %r1, %r7;
	add.s32 	%r203, %r202, %r201;
	ld.shared.u32 	%r204, [_ZZ18cudaEncodeResidualE6shared+1024];
	shr.s32 	%r205, %r7, 1;
	sub.s32 	%r206, %r204, %r205;
	shr.s32 	%r207, %r206, %r1;
	add.s32 	%r208, %r203, %r207;
	ld.shared.u32 	%r209, [%r2+-96];
	min.s32 	%r210, %r208, %r209;
	ld.shared.u32 	%r211, [%r2+-112];
	min.s32 	%r212, %r210, %r211;
	ld.shared.u32 	%r213, [%r2+-120];
	min.s32 	%r214, %r212, %r213;
	ld.shared.u32 	%r215, [%r2+-124];
	min.s32 	%r216, %r214, %r215;
	st.shared.u32 	[%r2+-128], %r216;
	setp.ne.s32 	%p18, %r1, 0;
	@%p18 bra 	$L__BB1_27;
	ld.shared.u32 	%r217, [_ZZ18cudaEncodeResidualE6shared+2176];
	mov.u32 	%r218, %ctaid.y;
	mov.u32 	%r219, %nctaid.x;
	mad.lo.s32 	%r220, %r218, %r219, %r3;
	cvta.to.global.u64 	%rd61, %rd13;
	mul.wide.u32 	%rd62, %r220, 4;
	add.s64 	%rd63, %rd61, %rd62;
	st.global.u32 	[%rd63], %r217;
$L__BB1_27:
	ret;

}


// ===== COMPILED SASS (sm_100) =====

	.target	sm_100

	.elftype	@"ET_EXEC"


//--------------------- .note.nv.tkinfo           --------------------------
	.section	.note.nv.tkinfo,"",@"SHT_NOTE"
	.sectionflags	@"SHF_NOTE_NV_TKINFO"
	.tkinfo
        /*0018*/ 	.word	0x00000002
        /*0030*/ 	.string	""
        /*0030*/ 	.string	"ptxas"
        /*0030*/ 	.string	"Cuda compilation tools, release 13.0, V13.0.88"
        /*0030*/ 	.string	"Build cuda_13.0.r13.0/compiler.36424714_0"
        /*0030*/ 	.string	"-arch sm_100 -m 64 "



//--------------------- .note.nv.cuinfo           --------------------------
	.section	.note.nv.cuinfo,"",@"SHT_NOTE"
	.sectionflags	@"SHF_NOTE_NV_CUINFO"
        /*0018*/ 	.short	0x0002
        /*001a*/ 	.short	0x0064
        /*001c*/ 	.short	0x0082
	.zero		2


//--------------------- .nv.info                  --------------------------
	.section	.nv.info,"",@"SHT_CUDA_INFO"
	.align	4


	//----- nvinfo : EIATTR_REGCOUNT
	.align		4
        /*0000*/ 	.byte	0x04, 0x2f
        /*0002*/ 	.short	(.L_1 - .L_0)
	.align		4
.L_0:
        /*0004*/ 	.word	index@(cudaComputeAutocor)
        /*0008*/ 	.word	0x00000012


	//----- nvinfo : EIATTR_FRAME_SIZE
	.align		4
.L_1:
        /*000c*/ 	.byte	0x04, 0x11
        /*000e*/ 	.short	(.L_3 - .L_2)
	.align		4
.L_2:
        /*0010*/ 	.word	index@(cudaComputeAutocor)
        /*0014*/ 	.word	0x00000000


	//----- nvinfo : EIATTR_REGCOUNT
	.align		4
.L_3:
        /*0018*/ 	.byte	0x04, 0x2f
        /*001a*/ 	.short	(.L_5 - .L_4)
	.align		4
.L_4:
        /*001c*/ 	.word	index@(cudaEncodeResidual)
        /*0020*/ 	.word	0x0000001f


	//----- nvinfo : EIATTR_FRAME_SIZE
	.align		4
.L_5:
        /*0024*/ 	.byte	0x04, 0x11
        /*0026*/ 	.short	(.L_7 - .L_6)
	.align		4
.L_6:
        /*0028*/ 	.word	index@(cudaEncodeResidual)
        /*002c*/ 	.word	0x00000000


	//----- nvinfo : EIATTR_MIN_STACK_SIZE
	.align		4
.L_7:
        /*0030*/ 	.byte	0x04, 0x12
        /*0032*/ 	.short	(.L_9 - .L_8)
	.align		4
.L_8:
        /*0034*/ 	.word	index@(cudaEncodeResidual)
        /*0038*/ 	.word	0x00000000


	//----- nvinfo : EIATTR_MIN_STACK_SIZE
	.align		4
.L_9:
        /*003c*/ 	.byte	0x04, 0x12
        /*003e*/ 	.short	(.L_11 - .L_10)
	.align		4
.L_10:
        /*0040*/ 	.word	index@(cudaComputeAutocor)
        /*0044*/ 	.word	0x00000000
.L_11:


//--------------------- .nv.compat                --------------------------
	.section	.nv.compat,"",@"SHT_CUDA_COMPAT_INFO"
	.align	4
        /*0000*/ 	.byte	0x02, 0x09, 0x00, 0x00, 0x02, 0x02, 0x01, 0x00, 0x02, 0x05, 0x05, 0x00, 0x03, 0x07, 0x01, 0x01
        /*0010*/ 	.byte	0x02, 0x03, 0x00, 0x00, 0x02, 0x06, 0x01, 0x00, 0x04, 0x0b, 0x08, 0x00, 0x09, 0x00, 0x00, 0x00
        /*0020*/ 	.byte	0x00, 0x00, 0x00, 0x00


//--------------------- .nv.info.cudaEncodeResidual --------------------------
	.section	.nv.info.cudaEncodeResidual,"",@"SHT_CUDA_INFO"
	.sectionflags	@""
	.align	4


	//----- nvinfo : EIATTR_CUDA_API_VERSION
	.align		4
        /*0000*/ 	.byte	0x04, 0x37
        /*0002*/ 	.short	(.L_13 - .L_12)
.L_12:
        /*0004*/ 	.word	0x00000082


	//----- nvinfo : EIATTR_KPARAM_INFO
	.align		4
.L_13:
        /*0008*/ 	.byte	0x04, 0x17
        /*000a*/ 	.short	(.L_15 - .L_14)
.L_14:
        /*000c*/ 	.word	0x00000000
        /*0010*/ 	.short	0x0005
        /*0012*/ 	.short	0x0024
        /*0014*/ 	.byte	0x00, 0xf0, 0x11, 0x00


	//----- nvinfo : EIATTR_KPARAM_INFO
	.align		4
.L_15:
        /*0018*/ 	.byte	0x04, 0x17
        /*001a*/ 	.short	(.L_17 - .L_16)
.L_16:
        /*001c*/ 	.word	0x00000000
        /*0020*/ 	.short	0x0004
        /*0022*/ 	.short	0x0020
        /*0024*/ 	.byte	0x00, 0xf0, 0x11, 0x00


	//----- nvinfo : EIATTR_KPARAM_INFO
	.align		4
.L_17:
        /*0028*/ 	.byte	0x04, 0x17
        /*002a*/ 	.short	(.L_19 - .L_18)
.L_18:
        /*002c*/ 	.word	0x00000000
        /*0030*/ 	.short	0x0003
        /*0032*/ 	.short	0x0018
        /*0034*/ 	.byte	0x00, 0xf5, 0x21, 0x00


	//----- nvinfo : EIATTR_KPARAM_INFO
	.align		4
.L_19:
        /*0038*/ 	.byte	0x04, 0x17
        /*003a*/ 	.short	(.L_21 - .L_20)
.L_20:
        /*003c*/ 	.word	0x00000000
        /*0040*/ 	.short	0x0002
        /*0042*/ 	.short	0x0010
        /*0044*/ 	.byte	0x00, 0xf5, 0x21, 0x00


	//----- nvinfo : EIATTR_KPARAM_INFO
	.align		4
.L_21:
        /*0048*/ 	.byte	0x04, 0x17
        /*004a*/ 	.short	(.L_23 - .L_22)
.L_22:
        /*004c*/ 	.word	0x00000000
        /*0050*/ 	.short	0x0001
        /*0052*/ 	.short	0x0008
        /*0054*/ 	.byte	0x00, 0xf5, 0x21, 0x00


	//----- nvinfo : EIATTR_KPARAM_INFO
	.align		4
.L_23:
        /*0058*/ 	.byte	0x04, 0x17
        /*005a*/ 	.short	(.L_25 - .L_24)
.L_24:
        /*005c*/ 	.word	0x00000000
        /*0060*/ 	.short	0x0000
        /*0062*/ 	.short	0x0000
        /*0064*/ 	.byte	0x00, 0xf5, 0x21, 0x00


	//----- nvinfo : EIATTR_SPARSE_MMA_MASK
	.align		4
.L_25:
        /*0068*/ 	.byte	0x03, 0x50
        /*006a*/ 	.short	0x0000


	//----- nvinfo : EIATTR_MAXREG_COUNT
	.align		4
        /*006c*/ 	.byte	0x03, 0x1b
        /*006e*/ 	.short	0x00ff


	//----- nvinfo : EIATTR_NUM_BARRIERS
	.align		4
        /*0070*/ 	.byte	0x02, 0x4c
        /*0072*/ 	.byte	0x01
	.zero		1


	//----- nvinfo : EIATTR_MERCURY_ISA_VERSION
	.align		4
        /*0074*/ 	.byte	0x03, 0x5f
        /*0076*/ 	.short	0x0101


	//----- nvinfo : EIATTR_VRC_CTA_INIT_COUNT
	.align		4
        /*0078*/ 	.byte	0x02, 0x4a
	.zero		1
	.zero		1


	//----- nvinfo : EIATTR_EXIT_INSTR_OFFSETS
	.align		4
        /*007c*/ 	.byte	0x04, 0x1c
        /*007e*/ 	.short	(.L_27 - .L_26)


	//   ....[0]....
.L_26:
        /*0080*/ 	.word	0x00000f80


	//   ....[1]....
        /*0084*/ 	.word	0x000010a0


	//   ....[2]....
        /*0088*/ 	.word	0x00001120


	//----- nvinfo : EIATTR_CBANK_PARAM_SIZE
	.align		4
.L_27:
        /*008c*/ 	.byte	0x03, 0x19
        /*008e*/ 	.short	0x0028


	//----- nvinfo : EIATTR_PARAM_CBANK
	.align		4
        /*0090*/ 	.byte	0x04, 0x0a
        /*0092*/ 	.short	(.L_29 - .L_28)
	.align		4
.L_28:
        /*0094*/ 	.word	index@(.nv.constant0.cudaEncodeResidual)
        /*0098*/ 	.short	0x0380
        /*009a*/ 	.short	0x0028


	//----- nvinfo : EIATTR_SW_WAR
	.align		4
.L_29:
        /*009c*/ 	.byte	0x04, 0x36
        /*009e*/ 	.short	(.L_31 - .L_30)
.L_30:
        /*00a0*/ 	.word	0x00000008
.L_31:


//--------------------- .nv.info.cudaComputeAutocor --------------------------
	.section	.nv.info.cudaComputeAutocor,"",@"SHT_CUDA_INFO"
	.sectionflags	@""
	.align	4


	//----- nvinfo : EIATTR_CUDA_API_VERSION
	.align		4
        /*0000*/ 	.byte	0x04, 0x37
        /*0002*/ 	.short	(.L_33 - .L_32)
.L_32:
        /*0004*/ 	.word	0x00000082


	//----- nvinfo : EIATTR_KPARAM_INFO
	.align		4
.L_33:
        /*0008*/ 	.byte	0x04, 0x17
        /*000a*/ 	.short	(.L_35 - .L_34)
.L_34:
        /*000c*/ 	.word	0x00000000
        /*0010*/ 	.short	0x0005
        /*0012*/ 	.short	0x0020
        /*0014*/ 	.byte	0x00, 0xf0, 0x11, 0x00


	//----- nvinfo : EIATTR_KPARAM_INFO
	.align		4
.L_35:
        /*0018*/ 	.byte	0x04, 0x17
        /*001a*/ 	.short	(.L_37 - .L_36)
.L_36:
        /*001c*/ 	.word	0x00000000
        /*0020*/ 	.short	0x0004
        /*0022*/ 	.short	0x001c
        /*0024*/ 	.byte	0x00, 0xf0, 0x11, 0x00


	//----- nvinfo : EIATTR_KPARAM_INFO
	.align		4
.L_37:
        /*0028*/ 	.byte	0x04, 0x17
        /*002a*/ 	.short	(.L_39 - .L_38)
.L_38:
        /*002c*/ 	.word	0x00000000
        /*0030*/ 	.short	0x0003
        /*0032*/ 	.short	0x0018
        /*0034*/ 	.byte	0x00, 0xf0, 0x11, 0x00


	//----- nvinfo : EIATTR_KPARAM_INFO
	.align		4
.L_39:
        /*0038*/ 	.byte	0x04, 0x17
        /*003a*/ 	.short	(.L_41 - .L_40)
.L_40:
        /*003c*/ 	.word	0x00000000
        /*0040*/ 	.short	0x0002
        /*0042*/ 	.short	0x0010
        /*0044*/ 	.byte	0x00, 0xf5, 0x21, 0x00


	//----- nvinfo : EIATTR_KPARAM_INFO
	.align		4
.L_41:
        /*0048*/ 	.byte	0x04, 0x17
        /*004a*/ 	.short	(.L_43 - .L_42)
.L_42:
        /*004c*/ 	.word	0x00000000
        /*0050*/ 	.short	0x0001
        /*0052*/ 	.short	0x0008
        /*0054*/ 	.byte	0x00, 0xf5, 0x21, 0x00


	//----- nvinfo : EIATTR_KPARAM_INFO
	.align		4
.L_43:
        /*0058*/ 	.byte	0x04, 0x17
        /*005a*/ 	.short	(.L_45 - .L_44)
.L_44:
        /*005c*/ 	.word	0x00000000
        /*0060*/ 	.short	0x0000
        /*0062*/ 	.short	0x0000
        /*0064*/ 	.byte	0x00, 0xf5, 0x21, 0x00


	//----- nvinfo : EIATTR_SPARSE_MMA_MASK
	.align		4
.L_45:
        /*0068*/ 	.byte	0x03, 0x50
        /*006a*/ 	.short	0x0000


	//----- nvinfo : EIATTR_MAXREG_COUNT
	.align		4
        /*006c*/ 	.byte	0x03, 0x1b
        /*006e*/ 	.short	0x00ff


	//----- nvinfo : EIATTR_NUM_BARRIERS
	.align		4
        /*0070*/ 	.byte	0x02, 0x4c
        /*0072*/ 	.byte	0x01
	.zero		1


	//----- nvinfo : EIATTR_MERCURY_ISA_VERSION
	.align		4
        /*0074*/ 	.byte	0x03, 0x5f
        /*0076*/ 	.short	0x0101


	//----- nvinfo : EIATTR_VRC_CTA_INIT_COUNT
	.align		4
        /*0078*/ 	.byte	0x02, 0x4a
	.zero		1
	.zero		1


	//----- nvinfo : EIATTR_EXIT_INSTR_OFFSETS
	.align		4
        /*007c*/ 	.byte	0x04, 0x1c
        /*007e*/ 	.short	(.L_47 - .L_46)


	//   ....[0]....
.L_46:
        /*0080*/ 	.word	0x00000420


	//   ....[1]....
        /*0084*/ 	.word	0x000004e0


	//----- nvinfo : EIATTR_CBANK_PARAM_SIZE
	.align		4
.L_47:
        /*0088*/ 	.byte	0x03, 0x19
        /*008a*/ 	.short	0x0024


	//----- nvinfo : EIATTR_PARAM_CBANK
	.align		4
        /*008c*/ 	.byte	0x04, 0x0a
        /*008e*/ 	.short	(.L_49 - .L_48)
	.align		4
.L_48:
        /*0090*/ 	.word	index@(.nv.constant0.cudaComputeAutocor)
        /*0094*/ 	.short	0x0380
        /*0096*/ 	.short	0x0024


	//----- nvinfo : EIATTR_SW_WAR
	.align		4
.L_49:
        /*0098*/ 	.byte	0x04, 0x36
        /*009a*/ 	.short	(.L_51 - .L_50)
.L_50:
        /*009c*/ 	.word	0x00000008
.L_51:


//--------------------- .nv.callgraph             --------------------------
	.section	.nv.callgraph,"",@"SHT_CUDA_CALLGRAPH"
	.align	4
	.sectionentsize	8
	.align		4
        /*0000*/ 	.word	0x00000000
	.align		4
        /*0004*/ 	.word	0xffffffff
	.align		4
        /*0008*/ 	.word	0x00000000
	.align		4
        /*000c*/ 	.word	0xfffffffe
	.align		4
        /*0010*/ 	.word	0x00000000
	.align		4
        /*0014*/ 	.word	0xfffffffd
	.align		4
        /*0018*/ 	.word	0x00000000
	.align		4
        /*001c*/ 	.word	0xfffffffc


//--------------------- .text.cudaEncodeResidual  --------------------------
	.section	.text.cudaEncodeResidual,"ax",@progbits
	.align	128
        .global         cudaEncodeResidual
        .type           cudaEncodeResidual,@function
        .size           cudaEncodeResidual,(.L_x_11 - cudaEncodeResidual)
        .other          cudaEncodeResidual,@"STO_CUDA_ENTRY STV_DEFAULT"
cudaEncodeResidual:
.text.cudaEncodeResidual:
[----:B------:R-:W-:Y:S01]  /*0000*/  LDC R1, c[0x0][0x37c] ;  /* 0x0000df00ff017b82 */ /* 0x000fe20000000800 */
[----:B------:R-:W0:Y:S01]  /*0010*/  S2R R0, SR_TID.X ;  /* 0x0000000000007919 */ /* 0x000e220000002100 */
[----:B------:R-:W1:Y:S01]  /*0020*/  LDCU.64 UR6, c[0x0][0x358] ;  /* 0x00006b00ff0677ac */ /* 0x000e620008000a00 */
[----:B0-----:R-:W-:-:S13]  /*0030*/  ISETP.GT.U32.AND P0, PT, R0, 0x3, PT ;  /* 0x000000030000780c */ /* 0x001fda0003f04070 */
[----:B------:R-:W0:Y:S01]  /*0040*/  @!P0 S2R R5, SR_CTAID.Y ;  /* 0x0000000000058919 */ /* 0x000e220000002600 */
[----:B------:R-:W0:Y:S02]  /*0050*/  @!P0 LDC.64 R2, c[0x0][0x398] ;  /* 0x0000e600ff028b82 */ /* 0x000e240000000a00 */
[----:B0-----:R-:W-:-:S04]  /*0060*/  @!P0 IMAD.WIDE.U32 R2, R5, 0x10, R2 ;  /* 0x0000001005028825 */ /* 0x001fc800078e0002 */
[----:B------:R-:W-:-:S05]  /*0070*/  @!P0 IMAD.WIDE.U32 R4, R0, 0x4, R2 ;  /* 0x0000000400048825 */ /* 0x000fca00078e0002 */
[----:B-1----:R-:W2:Y:S01]  /*0080*/  @!P0 LDG.E R9, desc[UR6][R4.64] ;  /* 0x0000000604098981 */ /* 0x002ea2000c1e1900 */
[----:B------:R-:W0:Y:S01]  /*0090*/  S2UR UR5, SR_CgaCtaId ;  /* 0x00000000000579c3 */ /* 0x000e220000008800 */
[----:B------:R-:W-:Y:S02]  /*00a0*/  UMOV UR4, 0x400 ;  /* 0x0000040000047882 */ /* 0x000fe40000000000 */
[----:B0-----:R-:W-:-:S06]  /*00b0*/  ULEA UR4, UR5, UR4, 0x18 ;  /* 0x0000000405047291 */ /* 0x001fcc000f8ec0ff */
[----:B------:R-:W-:-:S05]  /*00c0*/  LEA R2, R0, UR4, 0x2 ;  /* 0x0000000400027c11 */ /* 0x000fca000f8e10ff */
[----:B--2---:R-:W-:Y:S01]  /*00d0*/  @!P0 STS [R2+0x900], R9 ;  /* 0x0009000902008388 */ /* 0x004fe20000000800 */
[----:B------:R-:W-:Y:S06]  /*00e0*/  BAR.SYNC.DEFER_BLOCKING 0x0 ;  /* 0x0000000000007b1d */ /* 0x000fec0000010000 */
[----:B------:R-:W0:Y:S04]  /*00f0*/  LDS R3, [UR4+0x900] ;  /* 0x00090004ff037984 */ /* 0x000e280008000800 */
[----:B------:R-:W1:Y:S01]  /*0100*/  LDS R11, [UR4+0x908] ;  /* 0x00090804ff0b7984 */ /* 0x000e620008000800 */
[----:B0-----:R-:W-:-:S13]  /*0110*/  ISETP.GE.AND P0, PT, R3, R0, PT ;  /* 0x000000000300720c */ /* 0x001fda0003f06270 */
[----:B------:R-:W0:Y:S01]  /*0120*/  @P0 LDC.64 R6, c[0x0][0x390] ;  /* 0x0000e400ff060b82 */ /* 0x000e220000000a00 */
[----:B-1----:R-:W-:-:S07]  /*0130*/  @P0 IMAD.IADD R5, R0, 0x1, R11 ;  /* 0x0000000100050824 */ /* 0x002fce00078e020b */
[----:B------:R-:W1:Y:S08]  /*0140*/  S2UR UR8, SR_CTAID.X ;  /* 0x00000000000879c3 */ /* 0x000e700000002500 */
[----:B------:R-:W2:Y:S01]  /*0150*/  LDC.64 R10, c[0x0][0x3a0] ;  /* 0x0000e800ff0a7b82 */ /* 0x000ea20000000a00 */
[----:B0-----:R-:W-:-:S05]  /*0160*/  @P0 IMAD.WIDE R4, R5, 0x4, R6 ;  /* 0x0000000405040825 */ /* 0x001fca00078e0206 */
[----:B------:R0:W3:Y:S01]  /*0170*/  @P0 LDG.E R8, desc[UR6][R4.64] ;  /* 0x0000000604080981 */ /* 0x0000e2000c1e1900 */
[----:B-1----:R-:W-:-:S06]  /*0180*/  UIADD3 UR5, UPT, UPT, -UR8, URZ, URZ ;  /* 0x000000ff08057290 */ /* 0x002fcc000fffe1ff */
[----:B--2---:R-:W-:Y:S01]  /*0190*/  IMAD R6, R11, UR5, R10 ;  /* 0x000000050b067c24 */ /* 0x004fe2000f8e020a */
[----:B------:R-:W-:Y:S01]  /*01a0*/  UMOV UR5, UR4 ;  /* 0x0000000400057c82 */ /* 0x000fe20008000000 */
[----:B------:R-:W-:-:S05]  /*01b0*/  IMAD.X R7, R3, 0x1, R11, PT ;  /* 0x0000000103077824 */ /* 0x000fca00038e060b */
[----:B------:R-:W-:Y:S01]  /*01c0*/  VIMNMX R7, PT, PT, R6, R7, PT ;  /* 0x0000000706077248 */ /* 0x000fe20003fe0100 */
[----:B------:R-:W-:-:S03]  /*01d0*/  @P0 IMAD.IADD R6, R3, 0x1, -R0 ;  /* 0x0000000103060824 */ /* 0x000fc600078e0a00 */
[----:B------:R-:W-:Y:S02]  /*01e0*/  ISETP.GE.AND P1, PT, R0, R7, PT ;  /* 0x000000070000720c */ /* 0x000fe40003f26270 */
[----:B------:R-:W-:-:S11]  /*01f0*/  @P0 LEA R9, R6, UR5, 0x2 ;  /* 0x0000000506090c11 */ /* 0x000fd6000f8e10ff */
[----:B0-----:R-:W0:Y:S01]  /*0200*/  @!P1 LDC.64 R4, c[0x0][0x388] ;  /* 0x0000e200ff049b82 */ /* 0x001e220000000a00 */
[----:B------:R-:W-:Y:S01]  /*0210*/  @!P1 IMAD R11, R11, UR8, R0 ;  /* 0x000000080b0b9c24 */ /* 0x000fe2000f8e0200 */
[----:B---3--:R-:W-:Y:S04]  /*0220*/  @P0 STS [R9+0x800], R8 ;  /* 0x0008000809000388 */ /* 0x008fe80000000800 */
[----:B------:R-:W1:Y:S02]  /*0230*/  @!P1 LDS R6, [UR4+0x90c] ;  /* 0x00090c04ff069984 */ /* 0x000e640008000800 */
[----:B-1----:R-:W-:Y:S02]  /*0240*/  @!P1 IMAD.IADD R13, R6, 0x1, R11 ;  /* 0x00000001060d9824 */ /* 0x002fe400078e020b */
[----:B------:R-:W-:-:S02]  /*0250*/  IMAD.MOV.U32 R11, RZ, RZ, RZ ;  /* 0x000000ffff0b7224 */ /* 0x000fc400078e00ff */
[----:B0-----:R-:W-:-:S05]  /*0260*/  @!P1 IMAD.WIDE R4, R13, 0x4, R4 ;  /* 0x000000040d049825 */ /* 0x001fca00078e0204 */
[----:B------:R-:W2:Y:S01]  /*0270*/  @!P1 LDG.E R11, desc[UR6][R4.64] ;  /* 0x00000006040b9981 */ /* 0x000ea2000c1e1900 */
[----:B------:R-:W-:Y:S02]  /*0280*/  ISETP.GE.AND P0, PT, R3, RZ, PT ;  /* 0x000000ff0300720c */ /* 0x000fe40003f06270 */
[----:B------:R-:W-:Y:S02]  /*0290*/  CS2R R18, SRZ ;  /* 0x0000000000127805 */ /* 0x000fe4000001ff00 */
[----:B------:R-:W-:-:S05]  /*02a0*/  LOP3.LUT R6, RZ, R3, RZ, 0x33, !PT ;  /* 0x00000003ff067212 */ /* 0x000fca00078e33ff */
[----:B------:R-:W-:Y:S01]  /*02b0*/  IMAD.IADD R13, R7, 0x1, R6 ;  /* 0x00000001070d7824 */ /* 0x000fe200078e0206 */
[----:B--2---:R0:W-:Y:S01]  /*02c0*/  STS [R2], R11 ;  /* 0x0000000b02007388 */ /* 0x0041e20000000800 */
[----:B------:R-:W-:Y:S06]  /*02d0*/  BAR.SYNC.DEFER_BLOCKING 0x0 ;  /* 0x0000000000007b1d */ /* 0x000fec0000010000 */
[----:B------:R-:W-:Y:S05]  /*02e0*/  @!P0 BRA `(.L_x_0) ;  /* 0x00000008007c8947 */ /* 0x000fea0003800000 */
[C---:B------:R-:W-:Y:S01]  /*02f0*/  ISETP.GE.U32.AND P1, PT, R3.reuse, 0x7, PT ;  /* 0x000000070300780c */ /* 0x040fe20003f26070 */
[----:B------:R-:W-:Y:S01]  /*0300*/  VIADD R12, R3, 0x1 ;  /* 0x00000001030c7836 */ /* 0x000fe20000000000 */
[----:B------:R-:W-:Y:S01]  /*0310*/  CS2R R18, SRZ ;  /* 0x0000000000127805 */ /* 0x000fe2000001ff00 */
[----:B------:R-:W-:-:S03]  /*0320*/  IMAD.MOV.U32 R15, RZ, RZ, RZ ;  /* 0x000000ffff0f7224 */ /* 0x000fc600078e00ff */
[----:B------:R-:W-:-:S04]  /*0330*/  LOP3.LUT R25, R12, 0x7, RZ, 0xc0, !PT ;  /* 0x000000070c197812 */ /* 0x000fc800078ec0ff */
[----:B------:R-:W-:-:S03]  /*0340*/  ISETP.NE.AND P0, PT, R25, RZ, PT ;  /* 0x000000ff1900720c */ /* 0x000fc60003f05270 */
[----:B------:R-:W-:Y:S10]  /*0350*/  @!P1 BRA `(.L_x_1) ;  /* 0x0000000400289947 */ /* 0x000ff40003800000 */
[----:B------:R-:W-:Y:S02]  /*0360*/  LOP3.LUT R15, R12, 0xfffffff8, RZ, 0xc0, !PT ;  /* 0xfffffff80c0f7812 */ /* 0x000fe400078ec0ff */
[----:B------:R-:W-:-:S03]  /*0370*/  CS2R R18, SRZ ;  /* 0x0000000000127805 */ /* 0x000fc6000001ff00 */
[----:B------:R-:W-:-:S07]  /*0380*/  IMAD.MOV R26, RZ, RZ, -R15 ;  /* 0x000000ffff1a7224 */ /* 0x000fce00078e0a0f */
.L_x_2:
[----:B------:R-:W-:Y:S01]  /*0390*/  LEA R22, R0, UR5, 0x2 ;  /* 0x0000000500167c11 */ /* 0x000fe2000f8e10ff */
[----:B------:R-:W1:Y:S01]  /*03a0*/  LDS.128 R4, [UR5+0x800] ;  /* 0x00080005ff047984 */ /* 0x000e620008000c00 */
[----:B------:R-:W-:-:S03]  /*03b0*/  VIADD R26, R26, 0x8 ;  /* 0x000000081a1a7836 */ /* 0x000fc60000000000 */
[----:B------:R-:W2:Y:S04]  /*03c0*/  LDS R23, [R22] ;  /* 0x0000000016177984 */ /* 0x000ea80000000800 */
[----:B------:R-:W3:Y:S04]  /*03d0*/  LDS R27, [R22+0x4] ;  /* 0x00000400161b7984 */ /* 0x000ee80000000800 */
[----:B------:R-:W4:Y:S04]  /*03e0*/  LDS R21, [R22+0x8] ;  /* 0x0000080016157984 */ /* 0x000f280000000800 */
[----:B------:R-:W-:Y:S04]  /*03f0*/  LDS R20, [R22+0xc] ;  /* 0x00000c0016147984 */ /* 0x000fe80000000800 */
[----:B0-----:R-:W0:Y:S01]  /*0400*/  LDS.128 R8, [UR5+0x810] ;  /* 0x00081005ff087984 */ /* 0x001e220008000c00 */
[----:B------:R-:W-:-:S03]  /*0410*/  UIADD3 UR5, UPT, UPT, UR5, 0x20, URZ ;  /* 0x0000002005057890 */ /* 0x000fc6000fffe0ff */
[----:B------:R-:W5:Y:S04]  /*0420*/  LDS R14, [R22+0x10] ;  /* 0x00001000160e7984 */ /* 0x000f680000000800 */
[----:B------:R-:W5:Y:S04]  /*0430*/  LDS R16, [R22+0x14] ;  /* 0x0000140016107984 */ /* 0x000f680000000800 */
[----:B------:R-:W5:Y:S01]  /*0440*/  LDS R17, [R22+0x18] ;  /* 0x0000180016117984 */ /* 0x000f620000000800 */
[----:B-1----:R-:W-:Y:S02]  /*0450*/  IMAD.SHL.U32 R24, R4, 0x100, RZ ;  /* 0x0000010004187824 */ /* 0x002fe400078e00ff */
[----:B------:R-:W-:-:S02]  /*0460*/  IMAD.SHL.U32 R5, R5, 0x100, RZ ;  /* 0x0000010005057824 */ /* 0x000fc400078e00ff */
[----:B--2---:R-:W-:Y:S01]  /*0470*/  IMAD.SHL.U32 R4, R23, 0x100, RZ ;  /* 0x0000010017047824 */ /* 0x004fe200078e00ff */
[----:B------:R-:W-:Y:S01]  /*0480*/  SHF.R.S32.HI R23, RZ, 0x8, R24 ;  /* 0x00000008ff177819 */ /* 0x000fe20000011418 */
[----:B------:R-:W-:Y:S01]  /*0490*/  IMAD.SHL.U32 R6, R6, 0x100, RZ ;  /* 0x0000010006067824 */ /* 0x000fe200078e00ff */
[----:B------:R-:W-:Y:S01]  /*04a0*/  SHF.R.S32.HI R5, RZ, 0x8, R5 ;  /* 0x00000008ff057819 */ /* 0x000fe20000011405 */
[----:B---3--:R-:W-:Y:S01]  /*04b0*/  IMAD.SHL.U32 R27, R27, 0x100, RZ ;  /* 0x000001001b1b7824 */ /* 0x008fe200078e00ff */
[----:B------:R-:W-:Y:S02]  /*04c0*/  SHF.R.S32.HI R24, RZ, 0x8, R4 ;  /* 0x00000008ff187819 */ /* 0x000fe40000011404 */
[----:B------:R-:W1:Y:S01]  /*04d0*/  LDS R4, [R22+0x1c] ;  /* 0x00001c0016047984 */ /* 0x000e620000000800 */
[----:B----4-:R-:W-:Y:S01]  /*04e0*/  IMAD.SHL.U32 R21, R21, 0x100, RZ ;  /* 0x0000010015157824 */ /* 0x010fe200078e00ff */
[----:B------:R-:W-:Y:S01]  /*04f0*/  SHF.R.S32.HI R28, RZ, 0x8, R27 ;  /* 0x00000008ff1c7819 */ /* 0x000fe2000001141b */
[----:B------:R-:W-:-:S02]  /*0500*/  IMAD R24, R24, R23, RZ ;  /* 0x0000001718187224 */ /* 0x000fc400078e02ff */
[----:B------:R-:W-:Y:S01]  /*0510*/  IMAD.SHL.U32 R23, R7, 0x100, RZ ;  /* 0x0000010007177824 */ /* 0x000fe200078e00ff */
[----:B------:R-:W-:Y:S01]  /*0520*/  SHF.R.S32.HI R7, RZ, 0x8, R6 ;  /* 0x00000008ff077819 */ /* 0x000fe20000011406 */
[----:B------:R-:W-:Y:S02]  /*0530*/  IMAD R5, R28, R5, RZ ;  /* 0x000000051c057224 */ /* 0x000fe400078e02ff */
[----:B0-----:R-:W-:Y:S01]  /*0540*/  IMAD.SHL.U32 R11, R11, 0x100, RZ ;  /* 0x000001000b0b7824 */ /* 0x001fe200078e00ff */
[----:B------:R-:W-:Y:S01]  /*0550*/  SHF.R.S32.HI R6, RZ, 0x8, R23 ;  /* 0x00000008ff067819 */ /* 0x000fe20000011417 */
[----:B------:R-:W-:Y:S01]  /*0560*/  IMAD.SHL.U32 R23, R20, 0x100, RZ ;  /* 0x0000010014177824 */ /* 0x000fe200078e00ff */
[----:B------:R-:W-:Y:S01]  /*0570*/  SHF.R.S32.HI R20, RZ, 0x8, R21 ;  /* 0x00000008ff147819 */ /* 0x000fe20000011415 */
[----:B-----5:R-:W-:Y:S01]  /*0580*/  IMAD.SHL.U32 R14, R14, 0x100, RZ ;  /* 0x000001000e0e7824 */ /* 0x020fe200078e00ff */
[--C-:B------:R-:W-:Y:S02]  /*0590*/  IADD3 R19, P1, P2, R5, R19, R24.reuse ;  /* 0x0000001305137210 */ /* 0x100fe40007a3e018 */
[----:B------:R-:W-:Y:S01]  /*05a0*/  SHF.R.S32.HI R21, RZ, 0x1f, R24 ;  /* 0x0000001fff157819 */ /* 0x000fe20000011418 */
[----:B------:R-:W-:Y:S01]  /*05b0*/  IMAD R20, R20, R7, RZ ;  /* 0x0000000714147224 */ /* 0x000fe200078e02ff */
[----:B------:R-:W-:Y:S01]  /*05c0*/  SHF.R.S32.HI R5, RZ, 0x1f, R5 ;  /* 0x0000001fff057819 */ /* 0x000fe20000011405 */
[----:B------:R-:W-:Y:S01]  /*05d0*/  IMAD.SHL.U32 R7, R8, 0x100, RZ ;  /* 0x0000010008077824 */ /* 0x000fe200078e00ff */
[----:B------:R-:W-:Y:S01]  /*05e0*/  SHF.R.S32.HI R23, RZ, 0x8, R23 ;  /* 0x00000008ff177819 */ /* 0x000fe20000011417 */
[----:B------:R-:W-:Y:S01]  /*05f0*/  IMAD.SHL.U32 R16, R16, 0x100, RZ ;  /* 0x0000010010107824 */ /* 0x000fe200078e00ff */
[----:B------:R-:W-:Y:S01]  /*0600*/  IADD3.X R18, PT, PT, R5, R18, R21, P1, P2 ;  /* 0x0000001205127210 */ /* 0x000fe20000fe4415 */
[----:B------:R-:W-:Y:S01]  /*0610*/  IMAD.SHL.U32 R5, R9, 0x100, RZ ;  /* 0x0000010009057824 */ /* 0x000fe200078e00ff */
[----:B------:R-:W-:Y:S01]  /*0620*/  SHF.R.S32.HI R7, RZ, 0x8, R7 ;  /* 0x00000008ff077819 */ /* 0x000fe20000011407 */
[----:B------:R-:W-:Y:S01]  /*0630*/  IMAD R6, R23, R6, RZ ;  /* 0x0000000617067224 */ /* 0x000fe200078e02ff */
[----:B------:R-:W-:Y:S01]  /*0640*/  SHF.R.S32.HI R14, RZ, 0x8, R14 ;  /* 0x00000008ff0e7819 */ /* 0x000fe2000001140e */
[----:B------:R-:W-:Y:S01]  /*0650*/  IMAD.SHL.U32 R8, R10, 0x100, RZ ;  /* 0x000001000a087824 */ /* 0x000fe200078e00ff */
[----:B------:R-:W-:Y:S01]  /*0660*/  SHF.R.S32.HI R5, RZ, 0x8, R5 ;  /* 0x00000008ff057819 */ /* 0x000fe20000011405 */
[----:B------:R-:W-:Y:S01]  /*0670*/  IMAD.SHL.U32 R17, R17, 0x100, RZ ;  /* 0x0000010011117824 */ /* 0x000fe200078e00ff */
[----:B------:R-:W-:Y:S01]  /*0680*/  SHF.R.S32.HI R16, RZ, 0x8, R16 ;  /* 0x00000008ff107819 */ /* 0x000fe20000011410 */
[----:B------:R-:W-:Y:S01]  /*0690*/  IMAD R7, R14, R7, RZ ;  /* 0x000000070e077224 */ /* 0x000fe200078e02ff */
[----:B------:R-:W-:-:S02]  /*06a0*/  IADD3 R19, P1, P2, R6, R19, R20 ;  /* 0x0000001306137210 */ /* 0x000fc40007a3e014 */
[----:B------:R-:W-:Y:S01]  /*06b0*/  SHF.R.S32.HI R9, RZ, 0x1f, R20 ;  /* 0x0000001fff097819 */ /* 0x000fe20000011414 */
[----:B------:R-:W-:Y:S01]  /*06c0*/  IMAD R16, R16, R5, RZ ;  /* 0x0000000510107224 */ /* 0x000fe200078e02ff */
[----:B------:R-:W-:Y:S02]  /*06d0*/  SHF.R.S32.HI R6, RZ, 0x1f, R6 ;  /* 0x0000001fff067819 */ /* 0x000fe40000011406 */
[----:B------:R-:W-:Y:S02]  /*06e0*/  SHF.R.S32.HI R8, RZ, 0x8, R8 ;  /* 0x00000008ff087819 */ /* 0x000fe40000011408 */
[----:B------:R-:W-:Y:S01]  /*06f0*/  IADD3.X R6, PT, PT, R6, R18, R9, P1, P2 ;  /* 0x0000001206067210 */ /* 0x000fe20000fe4409 */
[----:B-1----:R-:W-:Y:S01]  /*0700*/  IMAD.SHL.U32 R4, R4, 0x100, RZ ;  /* 0x0000010004047824 */ /* 0x002fe200078e00ff */
[--C-:B------:R-:W-:Y:S02]  /*0710*/  IADD3 R19, P1, P2, R16, R19, R7.reuse ;  /* 0x0000001310137210 */ /* 0x100fe40007a3e007 */
[----:B------:R-:W-:-:S02]  /*0720*/  SHF.R.S32.HI R7, RZ, 0x1f, R7 ;  /* 0x0000001fff077819 */ /* 0x000fc40000011407 */
[----:B------:R-:W-:Y:S02]  /*0730*/  SHF.R.S32.HI R16, RZ, 0x1f, R16 ;  /* 0x0000001fff107819 */ /* 0x000fe40000011410 */
[----:B------:R-:W-:Y:S02]  /*0740*/  SHF.R.S32.HI R17, RZ, 0x8, R17 ;  /* 0x00000008ff117819 */ /* 0x000fe40000011411 */
[----:B------:R-:W-:Y:S02]  /*0750*/  IADD3.X R7, PT, PT, R16, R6, R7, P1, P2 ;  /* 0x0000000610077210 */ /* 0x000fe40000fe4407 */
[----:B------:R-:W-:Y:S01]  /*0760*/  SHF.R.S32.HI R11, RZ, 0x8, R11 ;  /* 0x00000008ff0b7819 */ /* 0x000fe2000001140b */
[----:B------:R-:W-:Y:S01]  /*0770*/  IMAD R8, R17, R8, RZ ;  /* 0x0000000811087224 */ /* 0x000fe200078e02ff */
[----:B------:R-:W-:Y:S02]  /*0780*/  SHF.R.S32.HI R4, RZ, 0x8, R4 ;  /* 0x00000008ff047819 */ /* 0x000fe40000011404 */
[----:B------:R-:W-:-:S03]  /*0790*/  ISETP.NE.AND P1, PT, R26, RZ, PT ;  /* 0x000000ff1a00720c */ /* 0x000fc60003f25270 */
[----:B------:R-:W-:-:S05]  /*07a0*/  IMAD R11, R4, R11, RZ ;  /* 0x0000000b040b7224 */ /* 0x000fca00078e02ff */
[--C-:B------:R-:W-:Y:S02]  /*07b0*/  IADD3 R19, P2, P3, R11, R19, R8.reuse ;  /* 0x000000130b137210 */ /* 0x100fe40007b5e008 */
[----:B------:R-:W-:Y:S02]  /*07c0*/  SHF.R.S32.HI R8, RZ, 0x1f, R8 ;  /* 0x0000001fff087819 */ /* 0x000fe40000011408 */
[----:B------:R-:W-:-:S04]  /*07d0*/  SHF.R.S32.HI R11, RZ, 0x1f, R11 ;  /* 0x0000001fff0b7819 */ /* 0x000fc8000001140b */
[----:B------:R-:W-:Y:S01]  /*07e0*/  IADD3.X R18, PT, PT, R11, R7, R8, P2, P3 ;  /* 0x000000070b127210 */ /* 0x000fe200017e6408 */
[----:B------:R-:W-:Y:S06]  /*07f0*/  @P1 BRA `(.L_x_2) ;  /* 0xfffffff800e41947 */ /* 0x000fec000383ffff */
.L_x_1:
[----:B------:R-:W-:Y:S05]  /*0800*/  @!P0 BRA `(.L_x_0) ;  /* 0x0000000400348947 */ /* 0x000fea0003800000 */
[----:B------:R-:W-:Y:S02]  /*0810*/  ISETP.GE.U32.AND P1, PT, R25, 0x4, PT ;  /* 0x000000041900780c */ /* 0x000fe40003f26070 */
[----:B------:R-:W-:-:S11]  /*0820*/  LOP3.LUT P0, R12, R12, 0x3, RZ, 0xc0, !PT ;  /* 0x000000030c0c7812 */ /* 0x000fd6000780c0ff */
[----:B------:R-:W-:Y:S05]  /*0830*/  @!P1 BRA `(.L_x_3) ;  /* 0x0000000000949947 */ /* 0x000fea0003800000 */
[C---:B------:R-:W-:Y:S01]  /*0840*/  LEA R10, R15.reuse, UR4, 0x2 ;  /* 0x000000040f0a7c11 */ /* 0x040fe2000f8e10ff */
[C---:B------:R-:W-:Y:S02]  /*0850*/  IMAD R8, R15.reuse, 0x4, R2 ;  /* 0x000000040f087824 */ /* 0x040fe400078e0202 */
[----:B------:R-:W-:Y:S02]  /*0860*/  VIADD R15, R15, 0x4 ;  /* 0x000000040f0f7836 */ /* 0x000fe40000000000 */
[----:B------:R-:W1:Y:S04]  /*0870*/  LDS.64 R4, [R10+0x800] ;  /* 0x000800000a047984 */ /* 0x000e680000000a00 */
[----:B------:R-:W2:Y:S04]  /*0880*/  LDS R9, [R8] ;  /* 0x0000000008097984 */ /* 0x000ea80000000800 */
[----:B------:R-:W3:Y:S04]  /*0890*/  LDS R14, [R8+0x4] ;  /* 0x00000400080e7984 */ /* 0x000ee80000000800 */
[----:B------:R-:W4:Y:S04]  /*08a0*/  LDS.64 R6, [R10+0x808] ;  /* 0x000808000a067984 */ /* 0x000f280000000a00 */
[----:B------:R-:W5:Y:S04]  /*08b0*/  LDS R16, [R8+0x8] ;  /* 0x0000080008107984 */ /* 0x000f680000000800 */
[----:B------:R-:W5:Y:S01]  /*08c0*/  LDS R17, [R8+0xc] ;  /* 0x00000c0008117984 */ /* 0x000f620000000800 */
[----:B-1----:R-:W-:-:S02]  /*08d0*/  IMAD.SHL.U32 R4, R4, 0x100, RZ ;  /* 0x0000010004047824 */ /* 0x002fc400078e00ff */
[----:B------:R-:W-:Y:S02]  /*08e0*/  IMAD.SHL.U32 R5, R5, 0x100, RZ ;  /* 0x0000010005057824 */ /* 0x000fe400078e00ff */
[----:B--2---:R-:W-:Y:S01]  /*08f0*/  IMAD.SHL.U32 R9, R9, 0x100, RZ ;  /* 0x0000010009097824 */ /* 0x004fe200078e00ff */
[----:B0-----:R-:W-:Y:S02]  /*0900*/  SHF.R.S32.HI R11, RZ, 0x8, R4 ;  /* 0x00000008ff0b7819 */ /* 0x001fe40000011404 */
[----:B------:R-:W-:Y:S01]  /*0910*/  SHF.R.S32.HI R5, RZ, 0x8, R5 ;  /* 0x00000008ff057819 */ /* 0x000fe20000011405 */
[----:B---3--:R-:W-:Y:S01]  /*0920*/  IMAD.SHL.U32 R14, R14, 0x100, RZ ;  /* 0x000001000e0e7824 */ /* 0x008fe200078e00ff */
[----:B------:R-:W-:Y:S01]  /*0930*/  SHF.R.S32.HI R4, RZ, 0x8, R9 ;  /* 0x00000008ff047819 */ /* 0x000fe20000011409 */
[----:B----4-:R-:W-:-:S03]  /*0940*/  IMAD.SHL.U32 R6, R6, 0x100, RZ ;  /* 0x0000010006067824 */ /* 0x010fc600078e00ff */
[----:B------:R-:W-:Y:S01]  /*0950*/  SHF.R.S32.HI R14, RZ, 0x8, R14 ;  /* 0x00000008ff0e7819 */ /* 0x000fe2000001140e */
[----:B------:R-:W-:Y:S02]  /*0960*/  IMAD.SHL.U32 R9, R7, 0x100, RZ ;  /* 0x0000010007097824 */ /* 0x000fe400078e00ff */
[----:B-----5:R-:W-:Y:S01]  /*0970*/  IMAD.SHL.U32 R16, R16, 0x100, RZ ;  /* 0x0000010010107824 */ /* 0x020fe200078e00ff */
[----:B------:R-:W-:Y:S01]  /*0980*/  SHF.R.S32.HI R7, RZ, 0x8, R6 ;  /* 0x00000008ff077819 */ /* 0x000fe20000011406 */
[----:B------:R-:W-:Y:S01]  /*0990*/  IMAD R4, R4, R11, RZ ;  /* 0x0000000b04047224 */ /* 0x000fe200078e02ff */
[----:B------:R-:W-:Y:S01]  /*09a0*/  SHF.R.S32.HI R6, RZ, 0x8, R9 ;  /* 0x00000008ff067819 */ /* 0x000fe20000011409 */
[----:B------:R-:W-:Y:S01]  /*09b0*/  IMAD.SHL.U32 R17, R17, 0x100, RZ ;  /* 0x0000010011117824 */ /* 0x000fe200078e00ff */
[----:B------:R-:W-:Y:S01]  /*09c0*/  SHF.R.S32.HI R16, RZ, 0x8, R16 ;  /* 0x00000008ff107819 */ /* 0x000fe20000011410 */
[----:B------:R-:W-:Y:S01]  /*09d0*/  IMAD R5, R14, R5, RZ ;  /* 0x000000050e057224 */ /* 0x000fe200078e02ff */
[----:B------:R-:W-:-:S02]  /*09e0*/  SHF.R.S32.HI R9, RZ, 0x1f, R4 ;  /* 0x0000001fff097819 */ /* 0x000fc40000011404 */
[----:B------:R-:W-:Y:S01]  /*09f0*/  SHF.R.S32.HI R17, RZ, 0x8, R17 ;  /* 0x00000008ff117819 */ /* 0x000fe20000011411 */
[----:B------:R-:W-:Y:S01]  /*0a00*/  IMAD R7, R16, R7, RZ ;  /* 0x0000000710077224 */ /* 0x000fe200078e02ff */
[----:B------:R-:W-:Y:S02]  /*0a10*/  IADD3 R19, P1, P2, R5, R19, R4 ;  /* 0x0000001305137210 */ /* 0x000fe40007a3e004 */
[----:B------:R-:W-:Y:S01]  /*0a20*/  SHF.R.S32.HI R5, RZ, 0x1f, R5 ;  /* 0x0000001fff057819 */ /* 0x000fe20000011405 */
[----:B------:R-:W-:-:S03]  /*0a30*/  IMAD R6, R17, R6, RZ ;  /* 0x0000000611067224 */ /* 0x000fc600078e02ff */
[----:B------:R-:W-:Y:S02]  /*0a40*/  IADD3.X R5, PT, PT, R5, R18, R9, P1, P2 ;  /* 0x0000001205057210 */ /* 0x000fe40000fe4409 */
[--C-:B------:R-:W-:Y:S02]  /*0a50*/  IADD3 R19, P3, P4, R6, R19, R7.reuse ;  /* 0x0000001306137210 */ /* 0x100fe40007c7e007 */
[----:B------:R-:W-:Y:S02]  /*0a60*/  SHF.R.S32.HI R7, RZ, 0x1f, R7 ;  /* 0x0000001fff077819 */ /* 0x000fe40000011407 */
[----:B------:R-:W-:-:S04]  /*0a70*/  SHF.R.S32.HI R6, RZ, 0x1f, R6 ;  /* 0x0000001fff067819 */ /* 0x000fc80000011406 */
[----:B------:R-:W-:-:S07]  /*0a80*/  IADD3.X R18, PT, PT, R6, R5, R7, P3, P4 ;  /* 0x0000000506127210 */ /* 0x000fce0001fe8407 */
.L_x_3:
[----:B------:R-:W-:Y:S05]  /*0a90*/  @!P0 BRA `(.L_x_0) ;  /* 0x0000000000908947 */ /* 0x000fea0003800000 */
[----:B------:R-:W-:Y:S02]  /*0aa0*/  ISETP.NE.AND P0, PT, R12, 0x1, PT ;  /* 0x000000010c00780c */ /* 0x000fe40003f05270 */
[----:B------:R-:W-:-:S04]  /*0ab0*/  LOP3.LUT R4, R3, 0x1, RZ, 0xc0, !PT ;  /* 0x0000000103047812 */ /* 0x000fc800078ec0ff */
[----:B------:R-:W-:-:S07]  /*0ac0*/  ISETP.NE.U32.AND P1, PT, R4, 0x1, PT ;  /* 0x000000010400780c */ /* 0x000fce0003f25070 */
[----:B------:R-:W-:Y:S06]  /*0ad0*/  @!P0 BRA `(.L_x_4) ;  /* 0x0000000000508947 */ /* 0x000fec0003800000 */
[C---:B------:R-:W-:Y:S01]  /*0ae0*/  IMAD R4, R15.reuse, 0x4, R2 ;  /* 0x000000040f047824 */ /* 0x040fe200078e0202 */
[C---:B------:R-:W-:Y:S01]  /*0af0*/  LEA R6, R15.reuse, UR4, 0x2 ;  /* 0x000000040f067c11 */ /* 0x040fe2000f8e10ff */
[----:B------:R-:W-:-:S03]  /*0b00*/  VIADD R15, R15, 0x2 ;  /* 0x000000020f0f7836 */ /* 0x000fc60000000000 */
[----:B------:R-:W1:Y:S04]  /*0b10*/  LDS R8, [R4+0x4] ;  /* 0x0000040004087984 */ /* 0x000e680000000800 */
[----:B------:R-:W2:Y:S04]  /*0b20*/  LDS R5, [R4] ;  /* 0x0000000004057984 */ /* 0x000ea80000000800 */
[----:B------:R-:W3:Y:S01]  /*0b30*/  LDS.64 R6, [R6+0x800] ;  /* 0x0008000006067984 */ /* 0x000ee20000000a00 */
[----:B-1----:R-:W-:Y:S02]  /*0b40*/  IMAD.SHL.U32 R9, R8, 0x100, RZ ;  /* 0x0000010008097824 */ /* 0x002fe400078e00ff */
[----:B--2---:R-:W-:-:S03]  /*0b50*/  IMAD.SHL.U32 R5, R5, 0x100, RZ ;  /* 0x0000010005057824 */ /* 0x004fc600078e00ff */
[----:B------:R-:W-:Y:S01]  /*0b60*/  SHF.R.S32.HI R9, RZ, 0x8, R9 ;  /* 0x00000008ff097819 */ /* 0x000fe20000011409 */
[----:B---3--:R-:W-:Y:S01]  /*0b70*/  IMAD.SHL.U32 R8, R6, 0x100, RZ ;  /* 0x0000010006087824 */ /* 0x008fe200078e00ff */
[----:B------:R-:W-:Y:S01]  /*0b80*/  SHF.R.S32.HI R5, RZ, 0x8, R5 ;  /* 0x00000008ff057819 */ /* 0x000fe20000011405 */
[----:B------:R-:W-:-:S03]  /*0b90*/  IMAD.SHL.U32 R7, R7, 0x100, RZ ;  /* 0x0000010007077824 */ /* 0x000fc600078e00ff */
[----:B------:R-:W-:Y:S02]  /*0ba0*/  SHF.R.S32.HI R8, RZ, 0x8, R8 ;  /* 0x00000008ff087819 */ /* 0x000fe40000011408 */
[----:B------:R-:W-:-:S03]  /*0bb0*/  SHF.R.S32.HI R10, RZ, 0x8, R7 ;  /* 0x00000008ff0a7819 */ /* 0x000fc60000011407 */
[----:B------:R-:W-:Y:S02]  /*0bc0*/  IMAD R8, R5, R8, RZ ;  /* 0x0000000805087224 */ /* 0x000fe400078e02ff */
[----:B------:R-:W-:-:S03]  /*0bd0*/  IMAD R9, R9, R10, RZ ;  /* 0x0000000a09097224 */ /* 0x000fc600078e02ff */
[--C-:B------:R-:W-:Y:S02]  /*0be0*/  SHF.R.S32.HI R5, RZ, 0x1f, R8.reuse ;  /* 0x0000001fff057819 */ /* 0x100fe40000011408 */
[----:B------:R-:W-:Y:S02]  /*0bf0*/  IADD3 R19, P0, P2, R9, R19, R8 ;  /* 0x0000001309137210 */ /* 0x000fe40007a1e008 */
[----:B------:R-:W-:-:S04]  /*0c00*/  SHF.R.S32.HI R9, RZ, 0x1f, R9 ;  /* 0x0000001fff097819 */ /* 0x000fc80000011409 */
[----:B------:R-:W-:-:S07]  /*0c10*/  IADD3.X R18, PT, PT, R9, R18, R5, P0, P2 ;  /* 0x0000001209127210 */ /* 0x000fce00007e4405 */
.L_x_4:
[----:B------:R-:W-:Y:S05]  /*0c20*/  @!P1 BRA `(.L_x_0) ;  /* 0x00000000002c9947 */ /* 0x000fea0003800000 */
[C---:B------:R-:W-:Y:S01]  /*0c30*/  IMAD R4, R15.reuse, 0x4, R2 ;  /* 0x000000040f047824 */ /* 0x040fe200078e0202 */
[----:B------:R-:W-:-:S05]  /*0c40*/  LEA R15, R15, UR4, 0x2 ;  /* 0x000000040f0f7c11 */ /* 0x000fca000f8e10ff */
[----:B------:R-:W1:Y:S04]  /*0c50*/  LDS R4, [R4] ;  /* 0x0000000004047984 */ /* 0x000e680000000800 */
[----:B------:R-:W2:Y:S01]  /*0c60*/  LDS R15, [R15+0x800] ;  /* 0x000800000f0f7984 */ /* 0x000ea20000000800 */
[----:B-1----:R-:W-:Y:S02]  /*0c70*/  IMAD.SHL.U32 R5, R4, 0x100, RZ ;  /* 0x0000010004057824 */ /* 0x002fe400078e00ff */
[----:B--2---:R-:W-:-:S03]  /*0c80*/  IMAD.SHL.U32 R6, R15, 0x100, RZ ;  /* 0x000001000f067824 */ /* 0x004fc600078e00ff */
[----:B------:R-:W-:Y:S02]  /*0c90*/  SHF.R.S32.HI R5, RZ, 0x8, R5 ;  /* 0x00000008ff057819 */ /* 0x000fe40000011405 */
[----:B------:R-:W-:-:S05]  /*0ca0*/  SHF.R.S32.HI R6, RZ, 0x8, R6 ;  /* 0x00000008ff067819 */ /* 0x000fca0000011406 */
[----:B------:R-:W-:-:S05]  /*0cb0*/  IMAD R5, R5, R6, RZ ;  /* 0x0000000605057224 */ /* 0x000fca00078e02ff */
[----:B------:R-:W-:-:S04]  /*0cc0*/  IADD3 R19, P0, PT, R5, R19, RZ ;  /* 0x0000001305137210 */ /* 0x000fc80007f1e0ff */
[----:B------:R-:W-:-:S09]  /*0cd0*/  LEA.HI.X.SX32 R18, R5, R18, 0x1, P0 ;  /* 0x0000001205127211 */ /* 0x000fd200000f0eff */
.L_x_0:
[----:B------:R-:W-:Y:S01]  /*0ce0*/  IMAD R3, R3, 0x4, R2 ;  /* 0x0000000403037824 */ /* 0x000fe200078e0202 */
[----:B------:R-:W1:Y:S01]  /*0cf0*/  LDS R4, [UR4+0x904] ;  /* 0x00090404ff047984 */ /* 0x000e620008000800 */
[C---:B------:R-:W-:Y:S02]  /*0d00*/  ISETP.GE.AND P0, PT, R0.reuse, R13, PT ;  /* 0x0000000d0000720c */ /* 0x040fe40003f06270 */
[----:B------:R-:W-:Y:S02]  /*0d10*/  ISETP.GT.U32.AND P1, PT, R0, 0x7f, PT ;  /* 0x0000007f0000780c */ /* 0x000fe40003f24070 */
[----:B------:R-:W2:Y:S01]  /*0d20*/  LDS R3, [R3+0x4] ;  /* 0x0000040003037984 */ /* 0x000ea20000000800 */
[----:B-1----:R-:W-:-:S05]  /*0d30*/  SHF.R.S64 R4, R19, R4, R18 ;  /* 0x0000000413047219 */ /* 0x002fca0000001012 */
[----:B--2---:R-:W-:-:S04]  /*0d40*/  IMAD.IADD R4, R3, 0x1, -R4 ;  /* 0x0000000103047824 */ /* 0x004fc800078e0a04 */
[----:B------:R-:W-:Y:S01]  /*0d50*/  IMAD.SHL.U32 R5, R4, 0x200, RZ ;  /* 0x0000020004057824 */ /* 0x000fe200078e00ff */
[----:B------:R-:W-:-:S04]  /*0d60*/  SHF.R.S32.HI R4, RZ, 0x1f, R4 ;  /* 0x0000001fff047819 */ /* 0x000fc80000011404 */
[----:B------:R-:W-:-:S04]  /*0d70*/  SHF.R.S32.HI R5, RZ, 0x8, R5 ;  /* 0x00000008ff057819 */ /* 0x000fc80000011405 */
[----:B------:R-:W-:-:S04]  /*0d80*/  LOP3.LUT R4, R5, R4, RZ, 0x3c, !PT ;  /* 0x0000000405047212 */ /* 0x000fc800078e3cff */
[----:B------:R-:W-:Y:S02]  /*0d90*/  SEL R5, R4, RZ, !P0 ;  /* 0x000000ff04057207 */ /* 0x000fe40004000000 */
[----:B------:R-:W-:-:S03]  /*0da0*/  ISETP.GT.U32.AND P0, PT, R0, 0x3f, PT ;  /* 0x0000003f0000780c */ /* 0x000fc60003f04070 */
[----:B------:R-:W-:Y:S01]  /*0db0*/  STS [R2+0x400], R5 ;  /* 0x0004000502007388 */ /* 0x000fe20000000800 */
[----:B------:R-:W-:Y:S06]  /*0dc0*/  BAR.SYNC.DEFER_BLOCKING 0x0 ;  /* 0x0000000000007b1d */ /* 0x000fec0000010000 */
[----:B------:R-:W-:Y:S04]  /*0dd0*/  @!P1 LDS R3, [R2+0x600] ;  /* 0x0006000002039984 */ /* 0x000fe80000000800 */
[----:B------:R-:W1:Y:S02]  /*0de0*/  @!P1 LDS R4, [R2+0x400] ;  /* 0x0004000002049984 */ /* 0x000e640000000800 */
[----:B-1----:R-:W-:-:S05]  /*0df0*/  @!P1 IMAD.IADD R3, R3, 0x1, R4 ;  /* 0x0000000103039824 */ /* 0x002fca00078e0204 */
[----:B------:R-:W-:Y:S01]  /*0e00*/  @!P1 STS [R2+0x400], R3 ;  /* 0x0004000302009388 */ /* 0x000fe20000000800 */
[----:B------:R-:W-:Y:S01]  /*0e10*/  BAR.SYNC.DEFER_BLOCKING 0x0 ;  /* 0x0000000000007b1d */ /* 0x000fe20000010000 */
[----:B------:R-:W-:-:S05]  /*0e20*/  ISETP.GT.U32.AND P1, PT, R0, 0x1f, PT ;  /* 0x0000001f0000780c */ /* 0x000fca0003f24070 */
[----:B------:R-:W-:Y:S04]  /*0e30*/  @!P0 LDS R4, [R2+0x500] ;  /* 0x0005000002048984 */ /* 0x000fe80000000800 */
[----:B------:R-:W1:Y:S02]  /*0e40*/  @!P0 LDS R7, [R2+0x400] ;  /* 0x0004000002078984 */ /* 0x000e640000000800 */
[----:B-1----:R-:W-:-:S05]  /*0e50*/  @!P0 IMAD.IADD R7, R4, 0x1, R7 ;  /* 0x0000000104078824 */ /* 0x002fca00078e0207 */
[----:B------:R-:W-:Y:S01]  /*0e60*/  @!P0 STS [R2+0x400], R7 ;  /* 0x0004000702008388 */ /* 0x000fe20000000800 */
[----:B------:R-:W-:Y:S06]  /*0e70*/  BAR.SYNC.DEFER_BLOCKING 0x0 ;  /* 0x0000000000007b1d */ /* 0x000fec0000010000 */
[----:B------:R-:W-:Y:S04]  /*0e80*/  @!P1 LDS R4, [R2+0x480] ;  /* 0x0004800002049984 */ /* 0x000fe80000000800 */
[----:B------:R-:W1:Y:S02]  /*0e90*/  @!P1 LDS R5, [R2+0x400] ;  /* 0x0004000002059984 */ /* 0x000e640000000800 */
[----:B-1----:R-:W-:-:S05]  /*0ea0*/  @!P1 IMAD.IADD R5, R4, 0x1, R5 ;  /* 0x0000000104059824 */ /* 0x002fca00078e0205 */
[----:B------:R-:W-:Y:S01]  /*0eb0*/  @!P1 STS [R2+0x400], R5 ;  /* 0x0004000502009388 */ /* 0x000fe20000000800 */
[----:B------:R-:W-:Y:S06]  /*0ec0*/  BAR.SYNC.DEFER_BLOCKING 0x0 ;  /* 0x0000000000007b1d */ /* 0x000fec0000010000 */
[----:B------:R-:W-:Y:S04]  /*0ed0*/  LDS R3, [R2+0x440] ;  /* 0x0004400002037984 */ /* 0x000fe80000000800 */
[----:B------:R-:W-:Y:S04]  /*0ee0*/  LDS R4, [R2+0x400] ;  /* 0x0004000002047984 */ /* 0x000fe80000000800 */
[----:B------:R-:W1:Y:S04]  /*0ef0*/  LDS R6, [R2+0x420] ;  /* 0x0004200002067984 */ /* 0x000e680000000800 */
[----:B------:R-:W-:Y:S04]  /*0f00*/  LDS R8, [R2+0x410] ;  /* 0x0004100002087984 */ /* 0x000fe80000000800 */
[----:B------:R-:W2:Y:S04]  /*0f10*/  LDS R7, [R2+0x408] ;  /* 0x0004080002077984 */ /* 0x000ea80000000800 */
[----:B------:R-:W3:Y:S01]  /*0f20*/  LDS R10, [R2+0x404] ;  /* 0x00040400020a7984 */ /* 0x000ee20000000800 */
[----:B-1----:R-:W-:-:S04]  /*0f30*/  IADD3 R3, PT, PT, R6, R4, R3 ;  /* 0x0000000406037210 */ /* 0x002fc80007ffe003 */
[----:B--2---:R-:W-:-:S05]  /*0f40*/  IADD3 R3, PT, PT, R7, R8, R3 ;  /* 0x0000000807037210 */ /* 0x004fca0007ffe003 */
[----:B---3--:R-:W-:-:S05]  /*0f50*/  IMAD.IADD R3, R3, 0x1, R10 ;  /* 0x0000000103037824 */ /* 0x008fca00078e020a */
[----:B------:R1:W-:Y:S01]  /*0f60*/  STS [R2+0x400], R3 ;  /* 0x0004000302007388 */ /* 0x0003e20000000800 */
[----:B------:R-:W-:Y:S06]  /*0f70*/  BAR.SYNC.DEFER_BLOCKING 0x0 ;  /* 0x0000000000007b1d */ /* 0x000fec0000010000 */
[----:B------:R-:W-:Y:S05]  /*0f80*/  @P1 EXIT ;  /* 0x000000000000194d */ /* 0x000fea0003800000 */
[----:B------:R-:W2:Y:S01]  /*0f90*/  LDS R5, [UR4+0x400] ;  /* 0x00040004ff057984 */ /* 0x000ea20008000800 */
[C---:B------:R-:W-:Y:S01]  /*0fa0*/  ISETP.GT.U32.AND P0, PT, R0.reuse, 0xe, PT ;  /* 0x0000000e0000780c */ /* 0x040fe20003f04070 */
[--C-:B-1----:R-:W-:Y:S01]  /*0fb0*/  IMAD R3, R13, R0, R13.reuse ;  /* 0x000000000d037224 */ /* 0x102fe200078e020d */
[----:B------:R-:W-:Y:S01]  /*0fc0*/  SHF.R.S32.HI R6, RZ, 0x1, R13 ;  /* 0x00000001ff067819 */ /* 0x000fe2000001140d */
[----:B------:R-:W1:Y:S02]  /*0fd0*/  LDS R7, [R2+0x8a0] ;  /* 0x0008a00002077984 */ /* 0x000e640000000800 */
[----:B------:R-:W-:Y:S02]  /*0fe0*/  VIADD R4, R3, 0x7fffff ;  /* 0x007fffff03047836 */ /* 0x000fe40000000000 */
[----:B------:R-:W-:Y:S04]  /*0ff0*/  LDS R9, [R2+0x890] ;  /* 0x0008900002097984 */ /* 0x000fe80000000800 */
[----:B------:R-:W3:Y:S02]  /*1000*/  LDS R8, [R2+0x888] ;  /* 0x0008880002087984 */ /* 0x000ee40000000800 */
[----:B------:R-:W-:Y:S01]  /*1010*/  @!P0 IMAD.MOV R4, RZ, RZ, R3 ;  /* 0x000000ffff048224 */ /* 0x000fe200078e0203 */
[----:B------:R-:W-:Y:S01]  /*1020*/  ISETP.NE.AND P0, PT, R0, RZ, PT ;  /* 0x000000ff0000720c */ /* 0x000fe20003f05270 */
[----:B0-----:R-:W0:Y:S01]  /*1030*/  LDS R11, [R2+0x884] ;  /* 0x00088400020b7984 */ /* 0x001e220000000800 */
[----:B--2---:R-:W-:-:S05]  /*1040*/  IMAD.IADD R5, R5, 0x1, -R6 ;  /* 0x0000000105057824 */ /* 0x004fca00078e0a06 */
[----:B------:R-:W-:-:S04]  /*1050*/  SHF.R.S32.HI R5, RZ, R0, R5 ;  /* 0x00000000ff057219 */ /* 0x000fc80000011405 */
[----:B-1----:R-:W-:-:S04]  /*1060*/  VIADDMNMX R4, R4, R5, R7, PT ;  /* 0x0000000504047246 */ /* 0x002fc80003800107 */
[----:B---3--:R-:W-:-:S04]  /*1070*/  VIMNMX3 R4, R4, R9, R8, PT ;  /* 0x000000090404720f */ /* 0x008fc80003800108 */
[----:B0-----:R-:W-:-:S05]  /*1080*/  VIMNMX R11, PT, PT, R4, R11, PT ;  /* 0x0000000b040b7248 */ /* 0x001fca0003fe0100 */
[----:B------:R0:W-:Y:S01]  /*1090*/  STS [R2+0x880], R11 ;  /* 0x0008800b02007388 */ /* 0x0001e20000000800 */
[----:B------:R-:W-:Y:S05]  /*10a0*/  @P0 EXIT ;  /* 0x000000000000094d */ /* 0x000fea0003800000 */
[----:B------:R-:W1:Y:S01]  /*10b0*/  S2R R0, SR_CTAID.Y ;  /* 0x0000000000007919 */ /* 0x000e620000002600 */
[----:B------:R-:W1:Y:S01]  /*10c0*/  LDC R7, c[0x0][0x370] ;  /* 0x0000dc00ff077b82 */ /* 0x000e620000000800 */
[----:B------:R-:W2:Y:S07]  /*10d0*/  LDS R5, [UR4+0x880] ;  /* 0x00088004ff057984 */ /* 0x000eae0008000800 */
[----:B0-----:R-:W0:Y:S01]  /*10e0*/  LDC.64 R2, c[0x0][0x380] ;  /* 0x0000e000ff027b82 */ /* 0x001e220000000a00 */
[----:B-1----:R-:W-:-:S04]  /*10f0*/  IMAD R7, R0, R7, UR8 ;  /* 0x0000000800077e24 */ /* 0x002fc8000f8e0207 */
[----:B0-----:R-:W-:-:S05]  /*1100*/  IMAD.WIDE.U32 R2, R7, 0x4, R2 ;  /* 0x0000000407027825 */ /* 0x001fca00078e0002 */
[----:B--2---:R-:W-:Y:S01]  /*1110*/  STG.E desc[UR6][R2.64], R5 ;  /* 0x0000000502007986 */ /* 0x004fe2000c101906 */
[----:B------:R-:W-:Y:S05]  /*1120*/  EXIT ;  /* 0x000000000000794d */ /* 0x000fea0003800000 */
.L_x_5:
[----:B------:R-:W-:-:S00]  /*1130*/  BRA `(.L_x_5) ;  /* 0xfffffffc00fc7947 */ /* 0x000fc0000383ffff */
[----:B------:R-:W-:-:S00]  /*1140*/  NOP ;  /* 0x0000000000007918 */ /* 0x000fc00000000000 */
        /* <DEDUP_REMOVED lines=11> */
.L_x_11:


//--------------------- .text.cudaComputeAutocor  --------------------------
	.section	.text.cudaComputeAutocor,"ax",@progbits
	.align	128
        .global         cudaComputeAutocor
        .type           cudaComputeAutocor,@function
        .size           cudaComputeAutocor,(.L_x_12 - cudaComputeAutocor)
        .other          cudaComputeAutocor,@"STO_CUDA_ENTRY STV_DEFAULT"
cudaComputeAutocor:
.text.cudaComputeAutocor:
[----:B------:R-:W-:Y:S01]  /*0000*/  LDC R1, c[0x0][0x37c] ;  /* 0x0000df00ff017b82 */ /* 0x000fe20000000800 */
[----:B------:R-:W0:Y:S07]  /*0010*/  S2R R0, SR_TID.X ;  /* 0x0000000000007919 */ /* 0x000e2e0000002100 */
[----:B------:R-:W0:Y:S01]  /*0020*/  LDC R5, c[0x0][0x360] ;  /* 0x0000d800ff057b82 */ /* 0x000e220000000800 */
[----:B------:R-:W1:Y:S01]  /*0030*/  LDCU UR4, c[0x0][0x398] ;  /* 0x00007300ff0477ac */ /* 0x000e620008000800 */
[----:B------:R-:W0:Y:S01]  /*0040*/  S2R R6, SR_TID.Y ;  /* 0x0000000000067919 */ /* 0x000e220000002200 */
[----:B------:R-:W2:Y:S01]  /*0050*/  LDCU.64 UR8, c[0x0][0x358] ;  /* 0x00006b00ff0877ac */ /* 0x000ea20008000a00 */
[----:B------:R-:W3:Y:S04]  /*0060*/  S2R R4, SR_CTAID.Y ;  /* 0x0000000000047919 */ /* 0x000ee80000002600 */
[----:B------:R-:W4:Y:S08]  /*0070*/  S2UR UR7, SR_CTAID.X ;  /* 0x00000000000779c3 */ /* 0x000f300000002500 */
[----:B------:R-:W4:Y:S01]  /*0080*/  LDC R7, c[0x0][0x3a0] ;  /* 0x0000e800ff077b82 */ /* 0x000f220000000800 */
[----:B0-----:R-:W-:-:S04]  /*0090*/  IMAD R10, R6, R5, R0 ;  /* 0x00000005060a7224 */ /* 0x001fc800078e0200 */
[----:B----4-:R-:W-:-:S05]  /*00a0*/  IMAD R11, R7, UR7, R10 ;  /* 0x00000007070b7c24 */ /* 0x010fca000f8e020a */
[----:B-1----:R-:W-:-:S13]  /*00b0*/  ISETP.GE.AND P0, PT, R11, UR4, PT ;  /* 0x000000040b007c0c */ /* 0x002fda000bf06270 */
[----:B------:R-:W0:Y:S01]  /*00c0*/  @!P0 LDC R15, c[0x0][0x39c] ;  /* 0x0000e700ff0f8b82 */ /* 0x000e220000000800 */
[----:B---3--:R-:W-:Y:S02]  /*00d0*/  @!P0 LOP3.LUT R12, R4, 0x3, RZ, 0xc0, !PT ;  /* 0x00000003040c8812 */ /* 0x008fe400078ec0ff */
[----:B------:R-:W-:-:S04]  /*00e0*/  @!P0 SHF.R.U32.HI R14, RZ, 0x1, R4 ;  /* 0x00000001ff0e8819 */ /* 0x000fc80000011604 */
[----:B------:R-:W-:Y:S01]  /*00f0*/  @!P0 LOP3.LUT R14, R14, 0x7ffe, RZ, 0xc0, !PT ;  /* 0x00007ffe0e0e8812 */ /* 0x000fe200078ec0ff */
[----:B------:R-:W1:Y:S08]  /*0100*/  @!P0 LDC.64 R8, c[0x0][0x388] ;  /* 0x0000e200ff088b82 */ /* 0x000e700000000a00 */
[----:B------:R-:W3:Y:S01]  /*0110*/  @!P0 LDC.64 R2, c[0x0][0x390] ;  /* 0x0000e400ff028b82 */ /* 0x000ee20000000a00 */
[----:B0-----:R-:W-:-:S02]  /*0120*/  @!P0 IMAD R13, R12, R15, R11 ;  /* 0x0000000f0c0d8224 */ /* 0x001fc400078e020b */
[----:B------:R-:W-:Y:S02]  /*0130*/  @!P0 IMAD R11, R14, R15, R11 ;  /* 0x0000000f0e0b8224 */ /* 0x000fe400078e020b */
[----:B-1----:R-:W-:-:S06]  /*0140*/  @!P0 IMAD.WIDE R8, R13, 0x4, R8 ;  /* 0x000000040d088825 */ /* 0x002fcc00078e0208 */
[----:B--2---:R0:W2:Y:S01]  /*0150*/  @!P0 LDG.E R8, desc[UR8][R8.64] ;  /* 0x0000000808088981 */ /* 0x0040a2000c1e1900 */
[----:B---3--:R-:W-:-:S06]  /*0160*/  @!P0 IMAD.WIDE R2, R11, 0x4, R2 ;  /* 0x000000040b028825 */ /* 0x008fcc00078e0202 */
[----:B------:R-:W3:Y:S01]  /*0170*/  @!P0 LDG.E R3, desc[UR8][R2.64] ;  /* 0x0000000802038981 */ /* 0x000ee2000c1e1900 */
[----:B------:R-:W1:Y:S01]  /*0180*/  S2UR UR5, SR_CgaCtaId ;  /* 0x00000000000579c3 */ /* 0x000e620000008800 */
[----:B------:R-:W-:Y:S01]  /*0190*/  UMOV UR4, 0x400 ;  /* 0x0000040000047882 */ /* 0x000fe20000000000 */
[----:B------:R-:W-:Y:S01]  /*01a0*/  HFMA2 R11, -RZ, RZ, 0, 0 ;  /* 0x00000000ff0b7431 */ /* 0x000fe200000001ff */
[----:B------:R-:W-:Y:S02]  /*01b0*/  ISETP.GE.AND P1, PT, R7, 0x1, PT ;  /* 0x000000010700780c */ /* 0x000fe40003f26270 */
[----:B0-----:R-:W-:Y:S01]  /*01c0*/  MOV R9, RZ ;  /* 0x000000ff00097202 */ /* 0x001fe20000000f00 */
[----:B-1----:R-:W-:-:S06]  /*01d0*/  ULEA UR5, UR5, UR4, 0x18 ;  /* 0x0000000405057291 */ /* 0x002fcc000f8ec0ff */
[----:B------:R-:W-:Y:S02]  /*01e0*/  LEA R10, R10, UR5, 0x2 ;  /* 0x000000050a0a7c11 */ /* 0x000fe4000f8e10ff */
[----:B--2---:R-:W-:-:S05]  /*01f0*/  @!P0 I2FP.F32.S32 R12, R8 ;  /* 0x00000008000c8245 */ /* 0x004fca0000201400 */
[----:B---3--:R-:W-:-:S05]  /*0200*/  @!P0 FMUL R11, R12, R3 ;  /* 0x000000030c0b8220 */ /* 0x008fca0000400000 */
[----:B------:R0:W-:Y:S01]  /*0210*/  STS [R10], R11 ;  /* 0x0000000b0a007388 */ /* 0x0001e20000000800 */
[----:B------:R-:W-:Y:S06]  /*0220*/  BAR.SYNC.DEFER_BLOCKING 0x0 ;  /* 0x0000000000007b1d */ /* 0x000fec0000010000 */
[----:B------:R-:W-:Y:S05]  /*0230*/  @!P1 BRA `(.L_x_6) ;  /* 0x0000000000309947 */ /* 0x000fea0003800000 */
[----:B------:R-:W-:Y:S01]  /*0240*/  IMAD.MOV.U32 R9, RZ, RZ, RZ ;  /* 0x000000ffff097224 */ /* 0x000fe200078e00ff */
[----:B------:R-:W1:Y:S01]  /*0250*/  LDCU UR6, c[0x0][0x364] ;  /* 0x00006c80ff0677ac */ /* 0x000e620008000800 */
[----:B------:R-:W-:-:S05]  /*0260*/  UMOV UR4, URZ ;  /* 0x000000ff00047c82 */ /* 0x000fca0008000000 */
.L_x_7:
[----:B------:R-:W-:Y:S01]  /*0270*/  IADD3 R2, PT, PT, R6, UR4, RZ ;  /* 0x0000000406027c10 */ /* 0x000fe2000fffe0ff */
[----:B-1----:R-:W-:-:S03]  /*0280*/  UIADD3 UR4, UPT, UPT, UR6, UR4, URZ ;  /* 0x0000000406047290 */ /* 0x002fc6000fffe0ff */
[----:B------:R-:W-:-:S03]  /*0290*/  LEA R3, R2, UR5, 0x2 ;  /* 0x0000000502037c11 */ /* 0x000fc6000f8e10ff */
[----:B------:R-:W-:Y:S02]  /*02a0*/  ISETP.LE.AND P0, PT, R7, UR4, PT ;  /* 0x0000000407007c0c */ /* 0x000fe4000bf03270 */
[----:B------:R-:W-:Y:S01]  /*02b0*/  IMAD R8, R0, 0x4, R3 ;  /* 0x0000000400087824 */ /* 0x000fe200078e0203 */
[----:B------:R-:W-:Y:S05]  /*02c0*/  LDS R2, [R3] ;  /* 0x0000000003027984 */ /* 0x000fea0000000800 */
[----:B------:R-:W1:Y:S02]  /*02d0*/  LDS R8, [R8] ;  /* 0x0000000008087984 */ /* 0x000e640000000800 */
[----:B-1----:R-:W-:-:S03]  /*02e0*/  FFMA R9, R2, R8, R9 ;  /* 0x0000000802097223 */ /* 0x002fc60000000009 */
[----:B------:R-:W-:Y:S05]  /*02f0*/  @!P0 BRA `(.L_x_7) ;  /* 0xfffffffc00dc8947 */ /* 0x000fea000383ffff */
.L_x_6:
[----:B------:R-:W1:Y:S01]  /*0300*/  LDCU UR4, c[0x0][0x364] ;  /* 0x00006c80ff0477ac */ /* 0x000e620008000800 */
[----:B------:R2:W-:Y:S01]  /*0310*/  STS [R10+0x800], R9 ;  /* 0x000800090a007388 */ /* 0x0005e20000000800 */
[----:B------:R-:W-:Y:S01]  /*0320*/  BAR.SYNC.DEFER_BLOCKING 0x0 ;  /* 0x0000000000007b1d */ /* 0x000fe20000010000 */
[----:B------:R-:W-:Y:S01]  /*0330*/  ISETP.NE.AND P1, PT, R6, RZ, PT ;  /* 0x000000ff0600720c */ /* 0x000fe20003f25270 */
[----:B-1----:R-:W-:-:S09]  /*0340*/  UISETP.GE.U32.AND UP0, UPT, UR4, 0x4, UPT ;  /* 0x000000040400788c */ /* 0x002fd2000bf06070 */
[----:B--2---:R-:W-:Y:S05]  /*0350*/  BRA.U !UP0, `(.L_x_8) ;  /* 0x0000000108307547 */ /* 0x004fea000b800000 */
.L_x_9:
[----:B------:R-:W-:Y:S02]  /*0360*/  USHF.R.U32.HI UR6, URZ, 0x1, UR4 ;  /* 0x00000001ff067899 */ /* 0x000fe40008011604 */
[----:B------:R-:W-:-:S04]  /*0370*/  UISETP.GT.U32.AND UP0, UPT, UR4, 0x7, UPT ;  /* 0x000000070400788c */ /* 0x000fc8000bf04070 */
[----:B------:R-:W-:Y:S01]  /*0380*/  ISETP.GE.U32.AND P0, PT, R6, UR6, PT ;  /* 0x0000000606007c0c */ /* 0x000fe2000bf06070 */
[----:B------:R-:W-:-:S12]  /*0390*/  UMOV UR4, UR6 ;  /* 0x0000000600047c82 */ /* 0x000fd80008000000 */
[----:B-1----:R-:W-:-:S05]  /*03a0*/  @!P0 IMAD R3, R5, UR6, RZ ;  /* 0x0000000605038c24 */ /* 0x002fca000f8e02ff */
[----:B------:R-:W-:Y:S02]  /*03b0*/  @!P0 LEA R2, R3, R10, 0x2 ;  /* 0x0000000a03028211 */ /* 0x000fe400078e10ff */
[----:B------:R-:W-:Y:S04]  /*03c0*/  @!P0 LDS R3, [R10+0x800] ;  /* 0x000800000a038984 */ /* 0x000fe80000000800 */
[----:B------:R-:W1:Y:S02]  /*03d0*/  @!P0 LDS R2, [R2+0x800] ;  /* 0x0008000002028984 */ /* 0x000e640000000800 */
[----:B-1----:R-:W-:-:S05]  /*03e0*/  @!P0 FADD R3, R2, R3 ;  /* 0x0000000302038221 */ /* 0x002fca0000000000 */
[----:B------:R1:W-:Y:S01]  /*03f0*/  @!P0 STS [R10+0x800], R3 ;  /* 0x000800030a008388 */ /* 0x0003e20000000800 */
[----:B------:R-:W-:Y:S06]  /*0400*/  BAR.SYNC.DEFER_BLOCKING 0x0 ;  /* 0x0000000000007b1d */ /* 0x000fec0000010000 */
[----:B------:R-:W-:Y:S05]  /*0410*/  BRA.U UP0, `(.L_x_9) ;  /* 0xfffffffd00d07547 */ /* 0x000fea000b83ffff */
.L_x_8:
[----:B------:R-:W-:Y:S05]  /*0420*/  @P1 EXIT ;  /* 0x000000000000194d */ /* 0x000fea0003800000 */
[----:B------:R-:W-:Y:S01]  /*0430*/  LEA R6, R0, UR5, 0x2 ;  /* 0x0000000500067c11 */ /* 0x000fe2000f8e10ff */
[----:B------:R-:W2:Y:S03]  /*0440*/  LDC R9, c[0x0][0x370] ;  /* 0x0000dc00ff097b82 */ /* 0x000ea60000000800 */
[----:B------:R-:W-:Y:S02]  /*0450*/  LEA R8, R5, R6, 0x2 ;  /* 0x0000000605087211 */ /* 0x000fe400078e10ff */
[----:B------:R-:W-:Y:S03]  /*0460*/  LDS R6, [R6+0x800] ;  /* 0x0008000006067984 */ /* 0x000fe60000000800 */
[----:B-1----:R-:W1:Y:S01]  /*0470*/  LDC.64 R2, c[0x0][0x380] ;  /* 0x0000e000ff027b82 */ /* 0x002e620000000a00 */
[----:B------:R-:W3:Y:S01]  /*0480*/  LDS R7, [R8+0x800] ;  /* 0x0008000008077984 */ /* 0x000ee20000000800 */
[----:B--2---:R-:W-:-:S04]  /*0490*/  IMAD R4, R4, R9, UR7 ;  /* 0x0000000704047e24 */ /* 0x004fc8000f8e0209 */
[----:B------:R-:W-:-:S04]  /*04a0*/  IMAD R5, R4, R5, R0 ;  /* 0x0000000504057224 */ /* 0x000fc800078e0200 */
[----:B-1----:R-:W-:-:S04]  /*04b0*/  IMAD.WIDE.U32 R2, R5, 0x4, R2 ;  /* 0x0000000405027825 */ /* 0x002fc800078e0002 */
[----:B---3--:R-:W-:-:S05]  /*04c0*/  FADD R7, R6, R7 ;  /* 0x0000000706077221 */ /* 0x008fca0000000000 */
[----:B------:R-:W-:Y:S01]  /*04d0*/  STG.E desc[UR8][R2.64], R7 ;  /* 0x0000000702007986 */ /* 0x000fe2000c101908 */
[----:B------:R-:W-:Y:S05]  /*04e0*/  EXIT ;  /* 0x000000000000794d */ /* 0x000fea0003800000 */
.L_x_10:
        /* <DEDUP_REMOVED lines=9> */
.L_x_12:


//--------------------- .nv.shared.cudaEncodeResidual --------------------------
	.section	.nv.shared.cudaEncodeResidual,"aw",@nobits
	.sectionflags	@""
	.align	4
.nv.shared.cudaEncodeResidual:
	.zero		3344


//--------------------- .nv.shared.reserved.0     --------------------------
	.section	.nv.shared.reserved.0,"aw",@nobits
	.weak		__nv_reservedSMEM_offset_0_alias
	.size		__nv_reservedSMEM_offset_0_alias, 0, 64
	.other		__nv_reservedSMEM_offset_0_alias,@"STO_CUDA_RESERVED_SHARED STV_DEFAULT"
__nv_reservedSMEM_offset_0_alias:
	.zero		0
	.zero		64


//--------------------- .nv.shared.cudaComputeAutocor --------------------------
	.section	.nv.shared.cudaComputeAutocor,"aw",@nobits
	.sectionflags	@""
	.align	4
.nv.shared.cudaComputeAutocor:
	.zero		5120


//--------------------- .nv.constant0.cudaEncodeResidual --------------------------
	.section	.nv.constant0.cudaEncodeResidual,"a",@progbits
	.sectionflags	@""
	.align	4
.nv.constant0.cudaEncodeResidual:
	.zero		936


//--------------------- .nv.constant0.cudaComputeAutocor --------------------------
	.section	.nv.constant0.cudaComputeAutocor,"a",@progbits
	.sectionflags	@""
	.align	4
.nv.constant0.cudaComputeAutocor:
	.zero		932


//--------------------- SYMBOLS --------------------------

	.type		.nv.reservedSmem.offset0,@object
	.size		.nv.reservedSmem.offset0,0x4
	.type		.nv.reservedSmem.cap,@object
	.size		.nv.reservedSmem.cap,0x4
